//
// Generated by NVIDIA NVVM Compiler
//
// Compiler Build ID: CL-36424714
// Cuda compilation tools, release 13.0, V13.0.88
// Based on NVVM 20.0.0
//

.version 9.0
.target sm_100
.address_size 64

	// .globl	_Z17init_queue_kernelP8GpuQueuePii

.visible .entry _Z17init_queue_kernelP8GpuQueuePii(
	.param .u64 .ptr .align 1 _Z17init_queue_kernelP8GpuQueuePii_param_0,
	.param .u64 .ptr .align 1 _Z17init_queue_kernelP8GpuQueuePii_param_1,
	.param .u32 _Z17init_queue_kernelP8GpuQueuePii_param_2
)
{
	.reg .pred 	%p<2>;
	.reg .b32 	%r<6>;
	.reg .b64 	%rd<4>;

	ld.param.u64 	%rd1, [_Z17init_queue_kernelP8GpuQueuePii_param_0];
	ld.param.u64 	%rd2, [_Z17init_queue_kernelP8GpuQueuePii_param_1];
	ld.param.u32 	%r1, [_Z17init_queue_kernelP8GpuQueuePii_param_2];
	mov.u32 	%r2, %tid.x;
	mov.u32 	%r3, %ctaid.x;
	or.b32  	%r4, %r2, %r3;
	setp.ne.s32 	%p1, %r4, 0;
	@%p1 bra 	$L__BB0_2;
	cvta.to.global.u64 	%rd3, %rd1;
	st.global.u64 	[%rd3], %rd2;
	mov.b32 	%r5, 0;
	st.global.v2.u32 	[%rd3+8], {%r1, %r5};
	st.global.v2.u32 	[%rd3+16], {%r5, %r5};
	st.global.u32 	[%rd3+24], %r1;
$L__BB0_2:
	ret;

}
	// .globl	_Z17init_stack_kernelP8GpuStackPii
.visible .entry _Z17init_stack_kernelP8GpuStackPii(
	.param .u64 .ptr .align 1 _Z17init_stack_kernelP8GpuStackPii_param_0,
	.param .u64 .ptr .align 1 _Z17init_stack_kernelP8GpuStackPii_param_1,
	.param .u32 _Z17init_stack_kernelP8GpuStackPii_param_2
)
{
	.reg .pred 	%p<2>;
	.reg .b32 	%r<6>;
	.reg .b64 	%rd<4>;

	ld.param.u64 	%rd1, [_Z17init_stack_kernelP8GpuStackPii_param_0];
	ld.param.u64 	%rd2, [_Z17init_stack_kernelP8GpuStackPii_param_1];
	ld.param.u32 	%r1, [_Z17init_stack_kernelP8GpuStackPii_param_2];
	mov.u32 	%r2, %tid.x;
	mov.u32 	%r3, %ctaid.x;
	or.b32  	%r4, %r2, %r3;
	setp.ne.s32 	%p1, %r4, 0;
	@%p1 bra 	$L__BB1_2;
	cvta.to.global.u64 	%rd3, %rd1;
	st.global.u64 	[%rd3], %rd2;
	mov.b32 	%r5, 0;
	st.global.v2.u32 	[%rd3+8], {%r1, %r5};
	st.global.v2.u32 	[%rd3+16], {%r5, %r1};
$L__BB1_2:
	ret;

}
	// .globl	_Z13prefill_queueP8GpuQueuei
.visible .entry _Z13prefill_queueP8GpuQueuei(
	.param .u64 .ptr .align 1 _Z13prefill_queueP8GpuQueuei_param_0,
	.param .u32 _Z13prefill_queueP8GpuQueuei_param_1
)
{
	.reg .pred 	%p<4>;
	.reg .b32 	%r<17>;
	.reg .b64 	%rd<6>;

	ld.param.u64 	%rd2, [_Z13prefill_queueP8GpuQueuei_param_0];
	ld.param.u32 	%r6, [_Z13prefill_queueP8GpuQueuei_param_1];
	cvta.to.global.u64 	%rd1, %rd2;
	mov.u32 	%r7, %ctaid.x;
	mov.u32 	%r1, %ntid.x;
	mov.u32 	%r8, %tid.x;
	mad.lo.s32 	%r16, %r7, %r1, %r8;
	setp.ge.s32 	%p1, %r16, %r6;
	@%p1 bra 	$L__BB2_6;
	mov.u32 	%r9, %nctaid.x;
	mul.lo.s32 	%r3, %r1, %r9;
$L__BB2_2:
	atom.global.add.u32 	%r10, [%rd1+24], -1;
	setp.gt.s32 	%p2, %r10, 0;
	@%p2 bra 	$L__BB2_4;
	atom.global.add.u32 	%r15, [%rd1+24], 1;
	bra.uni 	$L__BB2_5;
$L__BB2_4:
	atom.global.add.u32 	%r11, [%rd1+16], 1;
	ld.global.u32 	%r12, [%rd1+8];
	rem.u32 	%r13, %r11, %r12;
	ld.global.u64 	%rd3, [%rd1];
	mul.wide.s32 	%rd4, %r13, 4;
	add.s64 	%rd5, %rd3, %rd4;
	st.u32 	[%rd5], %r16;
	membar.gl;
	atom.global.add.u32 	%r14, [%rd1+20], 1;
$L__BB2_5:
	add.s32 	%r16, %r16, %r3;
	setp.lt.s32 	%p3, %r16, %r6;
	@%p3 bra 	$L__BB2_2;
$L__BB2_6:
	ret;

}
	// .globl	_Z13prefill_stackP8GpuStacki
.visible .entry _Z13prefill_stackP8GpuStacki(
	.param .u64 .ptr .align 1 _Z13prefill_stackP8GpuStacki_param_0,
	.param .u32 _Z13prefill_stackP8GpuStacki_param_1
)
{
	.reg .pred 	%p<5>;
	.reg .b32 	%r<18>;
	.reg .b64 	%rd<6>;

	ld.param.u64 	%rd2, [_Z13prefill_stackP8GpuStacki_param_0];
	ld.param.u32 	%r7, [_Z13prefill_stackP8GpuStacki_param_1];
	cvta.to.global.u64 	%rd1, %rd2;
	mov.u32 	%r8, %ctaid.x;
	mov.u32 	%r1, %ntid.x;
	mov.u32 	%r9, %tid.x;
	mad.lo.s32 	%r17, %r8, %r1, %r9;
	setp.ge.s32 	%p1, %r17, %r7;
	@%p1 bra 	$L__BB3_8;
	mov.u32 	%r10, %nctaid.x;
	mul.lo.s32 	%r3, %r1, %r10;
$L__BB3_2:
	atom.global.add.u32 	%r11, [%rd1+20], -1;
	setp.gt.s32 	%p2, %r11, 0;
	@%p2 bra 	$L__BB3_4;
	atom.global.add.u32 	%r16, [%rd1+20], 1;
	bra.uni 	$L__BB3_7;
$L__BB3_4:
	atom.global.add.u32 	%r5, [%rd1+12], 1;
	ld.global.u32 	%r12, [%rd1+8];
	setp.lt.s32 	%p3, %r5, %r12;
	@%p3 bra 	$L__BB3_6;
	atom.global.add.u32 	%r13, [%rd1+12], -1;
	atom.global.add.u32 	%r14, [%rd1+20], 1;
	bra.uni 	$L__BB3_7;
$L__BB3_6:
	ld.global.u64 	%rd3, [%rd1];
	mul.wide.s32 	%rd4, %r5, 4;
	add.s64 	%rd5, %rd3, %rd4;
	st.u32 	[%rd5], %r17;
	membar.gl;
	atom.global.add.u32 	%r15, [%rd1+16], 1;
$L__BB3_7:
	add.s32 	%r17, %r17, %r3;
	setp.lt.s32 	%p4, %r17, %r7;
	@%p4 bra 	$L__BB3_2;
$L__BB3_8:
	ret;

}
	// .globl	_Z15queue_mpmc_testP8GpuQueueiP11GpuCounters
.visible .entry _Z15queue_mpmc_testP8GpuQueueiP11GpuCounters(
	.param .u64 .ptr .align 1 _Z15queue_mpmc_testP8GpuQueueiP11GpuCounters_param_0,
	.param .u32 _Z15queue_mpmc_testP8GpuQueueiP11GpuCounters_param_1,
	.param .u64 .ptr .align 1 _Z15queue_mpmc_testP8GpuQueueiP11GpuCounters_param_2
)
{
	.reg .pred 	%p<21>;
	.reg .b32 	%r<82>;
	.reg .b64 	%rd<40>;

	ld.param.u64 	%rd3, [_Z15queue_mpmc_testP8GpuQueueiP11GpuCounters_param_0];
	ld.param.u32 	%r19, [_Z15queue_mpmc_testP8GpuQueueiP11GpuCounters_param_1];
	ld.param.u64 	%rd4, [_Z15queue_mpmc_testP8GpuQueueiP11GpuCounters_param_2];
	cvta.to.global.u64 	%rd1, %rd4;
	cvta.to.global.u64 	%rd2, %rd3;
	mov.u32 	%r20, %ctaid.x;
	mov.u32 	%r21, %ntid.x;
	mov.u32 	%r22, %tid.x;
	mad.lo.s32 	%r1, %r20, %r21, %r22;
	mul.lo.s32 	%r2, %r1, 1237;
	setp.lt.s32 	%p1, %r19, 1;
	@%p1 bra 	$L__BB4_42;
	and.b32  	%r3, %r1, 1;
	and.b32  	%r4, %r19, 3;
	setp.lt.u32 	%p2, %r19, 4;
	mov.b32 	%r79, 0;
	@%p2 bra 	$L__BB4_32;
	and.b32  	%r79, %r19, 2147483644;
	add.s32 	%r78, %r2, 1;
	neg.s32 	%r77, %r79;
$L__BB4_3:
	setp.ne.s32 	%p3, %r3, 0;
	@%p3 bra 	$L__BB4_7;
	atom.global.add.u32 	%r28, [%rd2+24], -1;
	setp.lt.s32 	%p5, %r28, 1;
	@%p5 bra 	$L__BB4_6;
	atom.global.add.u32 	%r29, [%rd2+16], 1;
	ld.global.u32 	%r30, [%rd2+8];
	rem.u32 	%r31, %r29, %r30;
	ld.global.u64 	%rd7, [%rd2];
	mul.wide.s32 	%rd8, %r31, 4;
	add.s64 	%rd9, %rd7, %rd8;
	add.s32 	%r32, %r78, -1;
	st.u32 	[%rd9], %r32;
	membar.gl;
	atom.global.add.u32 	%r33, [%rd2+20], 1;
	atom.global.add.u64 	%rd10, [%rd1], 1;
	bra.uni 	$L__BB4_10;
$L__BB4_6:
	atom.global.add.u32 	%r34, [%rd2+24], 1;
	atom.global.add.u64 	%rd11, [%rd1+16], 1;
	bra.uni 	$L__BB4_10;
$L__BB4_7:
	atom.global.add.u32 	%r24, [%rd2+20], -1;
	setp.lt.s32 	%p4, %r24, 1;
	@%p4 bra 	$L__BB4_9;
	atom.global.add.u32 	%r25, [%rd2+12], 1;
	atom.global.add.u32 	%r26, [%rd2+24], 1;
	atom.global.add.u64 	%rd5, [%rd1+8], 1;
	bra.uni 	$L__BB4_10;
$L__BB4_9:
	atom.global.add.u32 	%r27, [%rd2+20], 1;
	atom.global.add.u64 	%rd6, [%rd1+24], 1;
$L__BB4_10:
	setp.eq.s32 	%p6, %r3, 0;
	@%p6 bra 	$L__BB4_14;
	atom.global.add.u32 	%r35, [%rd2+20], -1;
	setp.lt.s32 	%p7, %r35, 1;
	@%p7 bra 	$L__BB4_13;
	atom.global.add.u32 	%r36, [%rd2+12], 1;
	atom.global.add.u32 	%r37, [%rd2+24], 1;
	atom.global.add.u64 	%rd12, [%rd1+8], 1;
	bra.uni 	$L__BB4_17;
$L__BB4_13:
	atom.global.add.u32 	%r38, [%rd2+20], 1;
	atom.global.add.u64 	%rd13, [%rd1+24], 1;
	bra.uni 	$L__BB4_17;
$L__BB4_14:
	atom.global.add.u32 	%r39, [%rd2+24], -1;
	setp.lt.s32 	%p8, %r39, 1;
	@%p8 bra 	$L__BB4_16;
	atom.global.add.u32 	%r40, [%rd2+16], 1;
	ld.global.u32 	%r41, [%rd2+8];
	rem.u32 	%r42, %r40, %r41;
	ld.global.u64 	%rd14, [%rd2];
	mul.wide.s32 	%rd15, %r42, 4;
	add.s64 	%rd16, %rd14, %rd15;
	st.u32 	[%rd16], %r78;
	membar.gl;
	atom.global.add.u32 	%r43, [%rd2+20], 1;
	atom.global.add.u64 	%rd17, [%rd1], 1;
	bra.uni 	$L__BB4_17;
$L__BB4_16:
	atom.global.add.u32 	%r44, [%rd2+24], 1;
	atom.global.add.u64 	%rd18, [%rd1+16], 1;
$L__BB4_17:
	setp.eq.s32 	%p9, %r3, 0;
	@%p9 bra 	$L__BB4_21;
	atom.global.add.u32 	%r45, [%rd2+20], -1;
	setp.lt.s32 	%p10, %r45, 1;
	@%p10 bra 	$L__BB4_20;
	atom.global.add.u32 	%r46, [%rd2+12], 1;
	atom.global.add.u32 	%r47, [%rd2+24], 1;
	atom.global.add.u64 	%rd19, [%rd1+8], 1;
	bra.uni 	$L__BB4_24;
$L__BB4_20:
	atom.global.add.u32 	%r48, [%rd2+20], 1;
	atom.global.add.u64 	%rd20, [%rd1+24], 1;
	bra.uni 	$L__BB4_24;
$L__BB4_21:
	atom.global.add.u32 	%r49, [%rd2+24], -1;
	setp.lt.s32 	%p11, %r49, 1;
	@%p11 bra 	$L__BB4_23;
	atom.global.add.u32 	%r50, [%rd2+16], 1;
	ld.global.u32 	%r51, [%rd2+8];
	rem.u32 	%r52, %r50, %r51;
	ld.global.u64 	%rd21, [%rd2];
	mul.wide.s32 	%rd22, %r52, 4;
	add.s64 	%rd23, %rd21, %rd22;
	add.s32 	%r53, %r78, 1;
	st.u32 	[%rd23], %r53;
	membar.gl;
	atom.global.add.u32 	%r54, [%rd2+20], 1;
	atom.global.add.u64 	%rd24, [%rd1], 1;
	bra.uni 	$L__BB4_24;
$L__BB4_23:
	atom.global.add.u32 	%r55, [%rd2+24], 1;
	atom.global.add.u64 	%rd25, [%rd1+16], 1;
$L__BB4_24:
	setp.eq.s32 	%p12, %r3, 0;
	@%p12 bra 	$L__BB4_28;
	atom.global.add.u32 	%r56, [%rd2+20], -1;
	setp.lt.s32 	%p13, %r56, 1;
	@%p13 bra 	$L__BB4_27;
	atom.global.add.u32 	%r57, [%rd2+12], 1;
	atom.global.add.u32 	%r58, [%rd2+24], 1;
	atom.global.add.u64 	%rd26, [%rd1+8], 1;
	bra.uni 	$L__BB4_31;
$L__BB4_27:
	atom.global.add.u32 	%r59, [%rd2+20], 1;
	atom.global.add.u64 	%rd27, [%rd1+24], 1;
	bra.uni 	$L__BB4_31;
$L__BB4_28:
	atom.global.add.u32 	%r60, [%rd2+24], -1;
	setp.lt.s32 	%p14, %r60, 1;
	@%p14 bra 	$L__BB4_30;
	atom.global.add.u32 	%r61, [%rd2+16], 1;
	ld.global.u32 	%r62, [%rd2+8];
	rem.u32 	%r63, %r61, %r62;
	ld.global.u64 	%rd28, [%rd2];
	mul.wide.s32 	%rd29, %r63, 4;
	add.s64 	%rd30, %rd28, %rd29;
	add.s32 	%r64, %r78, 2;
	st.u32 	[%rd30], %r64;
	membar.gl;
	atom.global.add.u32 	%r65, [%rd2+20], 1;
	atom.global.add.u64 	%rd31, [%rd1], 1;
	bra.uni 	$L__BB4_31;
$L__BB4_30:
	atom.global.add.u32 	%r66, [%rd2+24], 1;
	atom.global.add.u64 	%rd32, [%rd1+16], 1;
$L__BB4_31:
	add.s32 	%r78, %r78, 4;
	add.s32 	%r77, %r77, 4;
	setp.ne.s32 	%p15, %r77, 0;
	@%p15 bra 	$L__BB4_3;
$L__BB4_32:
	setp.eq.s32 	%p16, %r4, 0;
	@%p16 bra 	$L__BB4_42;
	add.s32 	%r81, %r79, %r2;
	neg.s32 	%r80, %r4;
$L__BB4_34:
	.pragma "nounroll";
	setp.eq.s32 	%p17, %r3, 0;
	@%p17 bra 	$L__BB4_38;
	atom.global.add.u32 	%r67, [%rd2+20], -1;
	setp.lt.s32 	%p18, %r67, 1;
	@%p18 bra 	$L__BB4_37;
	atom.global.add.u32 	%r68, [%rd2+12], 1;
	atom.global.add.u32 	%r69, [%rd2+24], 1;
	atom.global.add.u64 	%rd33, [%rd1+8], 1;
	bra.uni 	$L__BB4_41;
$L__BB4_37:
	atom.global.add.u32 	%r70, [%rd2+20], 1;
	atom.global.add.u64 	%rd34, [%rd1+24], 1;
	bra.uni 	$L__BB4_41;
$L__BB4_38:
	atom.global.add.u32 	%r71, [%rd2+24], -1;
	setp.lt.s32 	%p19, %r71, 1;
	@%p19 bra 	$L__BB4_40;
	atom.global.add.u32 	%r72, [%rd2+16], 1;
	ld.global.u32 	%r73, [%rd2+8];
	rem.u32 	%r74, %r72, %r73;
	ld.global.u64 	%rd35, [%rd2];
	mul.wide.s32 	%rd36, %r74, 4;
	add.s64 	%rd37, %rd35, %rd36;
	st.u32 	[%rd37], %r81;
	membar.gl;
	atom.global.add.u32 	%r75, [%rd2+20], 1;
	atom.global.add.u64 	%rd38, [%rd1], 1;
	bra.uni 	$L__BB4_41;
$L__BB4_40:
	atom.global.add.u32 	%r76, [%rd2+24], 1;
	atom.global.add.u64 	%rd39, [%rd1+16], 1;
$L__BB4_41:
	add.s32 	%r81, %r81, 1;
	add.s32 	%r80, %r80, 1;
	setp.ne.s32 	%p20, %r80, 0;
	@%p20 bra 	$L__BB4_34;
$L__BB4_42:
	ret;

}
	// .globl	_Z15stack_mpmc_testP8GpuStackiP11GpuCounters
.visible .entry _Z15stack_mpmc_testP8GpuStackiP11GpuCounters(
	.param .u64 .ptr .align 1 _Z15stack_mpmc_testP8GpuStackiP11GpuCounters_param_0,
	.param .u32 _Z15stack_mpmc_testP8GpuStackiP11GpuCounters_param_1,
	.param .u64 .ptr .align 1 _Z15stack_mpmc_testP8GpuStackiP11GpuCounters_param_2
)
{
	.reg .pred 	%p<31>;
	.reg .b32 	%r<97>;
	.reg .b64 	%rd<50>;

	ld.param.u64 	%rd3, [_Z15stack_mpmc_testP8GpuStackiP11GpuCounters_param_0];
	ld.param.u32 	%r24, [_Z15stack_mpmc_testP8GpuStackiP11GpuCounters_param_1];
	ld.param.u64 	%rd4, [_Z15stack_mpmc_testP8GpuStackiP11GpuCounters_param_2];
	cvta.to.global.u64 	%rd1, %rd4;
	cvta.to.global.u64 	%rd2, %rd3;
	mov.u32 	%r25, %ctaid.x;
	mov.u32 	%r26, %ntid.x;
	mov.u32 	%r27, %tid.x;
	mad.lo.s32 	%r1, %r25, %r26, %r27;
	mul.lo.s32 	%r2, %r1, 1237;
	setp.lt.s32 	%p1, %r24, 1;
	@%p1 bra 	$L__BB5_66;
	and.b32  	%r3, %r1, 1;
	and.b32  	%r4, %r24, 3;
	setp.lt.u32 	%p2, %r24, 4;
	mov.b32 	%r94, 0;
	@%p2 bra 	$L__BB5_51;
	and.b32  	%r94, %r24, 2147483644;
	add.s32 	%r93, %r2, 1;
	neg.s32 	%r92, %r94;
$L__BB5_3:
	setp.ne.s32 	%p3, %r3, 0;
	@%p3 bra 	$L__BB5_9;
	atom.global.add.u32 	%r35, [%rd2+20], -1;
	setp.gt.s32 	%p6, %r35, 0;
	@%p6 bra 	$L__BB5_6;
	atom.global.add.u32 	%r41, [%rd2+20], 1;
	atom.global.add.u64 	%rd41, [%rd1+16], 1;
	bra.uni 	$L__BB5_14;
$L__BB5_6:
	atom.global.add.u32 	%r10, [%rd2+12], 1;
	ld.global.u32 	%r36, [%rd2+8];
	setp.lt.s32 	%p7, %r10, %r36;
	@%p7 bra 	$L__BB5_8;
	atom.global.add.u32 	%r37, [%rd2+12], -1;
	atom.global.add.u32 	%r38, [%rd2+20], 1;
	atom.global.add.u64 	%rd40, [%rd1+16], 1;
	bra.uni 	$L__BB5_14;
$L__BB5_8:
	ld.global.u64 	%rd7, [%rd2];
	mul.wide.s32 	%rd8, %r10, 4;
	add.s64 	%rd9, %rd7, %rd8;
	add.s32 	%r39, %r93, -1;
	st.u32 	[%rd9], %r39;
	membar.gl;
	atom.global.add.u32 	%r40, [%rd2+16], 1;
	atom.global.add.u64 	%rd10, [%rd1], 1;
	bra.uni 	$L__BB5_14;
$L__BB5_9:
	atom.global.add.u32 	%r29, [%rd2+16], -1;
	setp.gt.s32 	%p4, %r29, 0;
	@%p4 bra 	$L__BB5_11;
	atom.global.add.u32 	%r34, [%rd2+16], 1;
	bra.uni 	$L__BB5_13;
$L__BB5_11:
	atom.global.add.u32 	%r30, [%rd2+12], -1;
	setp.gt.s32 	%p5, %r30, 0;
	@%p5 bra 	$L__BB5_67;
	atom.global.add.u32 	%r32, [%rd2+12], 1;
	atom.global.add.u32 	%r33, [%rd2+16], 1;
$L__BB5_13:
	atom.global.add.u64 	%rd6, [%rd1+24], 1;
$L__BB5_14:
	setp.eq.s32 	%p8, %r3, 0;
	@%p8 bra 	$L__BB5_20;
	atom.global.add.u32 	%r42, [%rd2+16], -1;
	setp.lt.s32 	%p9, %r42, 1;
	@%p9 bra 	$L__BB5_19;
	atom.global.add.u32 	%r43, [%rd2+12], -1;
	setp.lt.s32 	%p10, %r43, 1;
	@%p10 bra 	$L__BB5_18;
	atom.global.add.u32 	%r44, [%rd2+20], 1;
	atom.global.add.u64 	%rd12, [%rd1+8], 1;
	bra.uni 	$L__BB5_26;
$L__BB5_18:
	atom.global.add.u32 	%r45, [%rd2+12], 1;
	atom.global.add.u32 	%r46, [%rd2+16], 1;
	atom.global.add.u64 	%rd42, [%rd1+24], 1;
	bra.uni 	$L__BB5_26;
$L__BB5_19:
	atom.global.add.u32 	%r47, [%rd2+16], 1;
	atom.global.add.u64 	%rd43, [%rd1+24], 1;
	bra.uni 	$L__BB5_26;
$L__BB5_20:
	atom.global.add.u32 	%r48, [%rd2+20], -1;
	setp.lt.s32 	%p11, %r48, 1;
	@%p11 bra 	$L__BB5_24;
	atom.global.add.u32 	%r11, [%rd2+12], 1;
	ld.global.u32 	%r49, [%rd2+8];
	setp.lt.s32 	%p12, %r11, %r49;
	@%p12 bra 	$L__BB5_23;
	atom.global.add.u32 	%r50, [%rd2+12], -1;
	atom.global.add.u32 	%r51, [%rd2+20], 1;
	bra.uni 	$L__BB5_25;
$L__BB5_23:
	ld.global.u64 	%rd14, [%rd2];
	mul.wide.s32 	%rd15, %r11, 4;
	add.s64 	%rd16, %rd14, %rd15;
	st.u32 	[%rd16], %r93;
	membar.gl;
	atom.global.add.u32 	%r52, [%rd2+16], 1;
	atom.global.add.u64 	%rd17, [%rd1], 1;
	bra.uni 	$L__BB5_26;
$L__BB5_24:
	atom.global.add.u32 	%r53, [%rd2+20], 1;
$L__BB5_25:
	atom.global.add.u64 	%rd18, [%rd1+16], 1;
$L__BB5_26:
	setp.eq.s32 	%p13, %r3, 0;
	@%p13 bra 	$L__BB5_32;
	atom.global.add.u32 	%r54, [%rd2+16], -1;
	setp.lt.s32 	%p14, %r54, 1;
	@%p14 bra 	$L__BB5_31;
	atom.global.add.u32 	%r55, [%rd2+12], -1;
	setp.lt.s32 	%p15, %r55, 1;
	@%p15 bra 	$L__BB5_30;
	atom.global.add.u32 	%r56, [%rd2+20], 1;
	atom.global.add.u64 	%rd19, [%rd1+8], 1;
	bra.uni 	$L__BB5_38;
$L__BB5_30:
	atom.global.add.u32 	%r57, [%rd2+12], 1;
	atom.global.add.u32 	%r58, [%rd2+16], 1;
	atom.global.add.u64 	%rd44, [%rd1+24], 1;
	bra.uni 	$L__BB5_38;
$L__BB5_31:
	atom.global.add.u32 	%r59, [%rd2+16], 1;
	atom.global.add.u64 	%rd45, [%rd1+24], 1;
	bra.uni 	$L__BB5_38;
$L__BB5_32:
	atom.global.add.u32 	%r60, [%rd2+20], -1;
	setp.lt.s32 	%p16, %r60, 1;
	@%p16 bra 	$L__BB5_36;
	atom.global.add.u32 	%r12, [%rd2+12], 1;
	ld.global.u32 	%r61, [%rd2+8];
	setp.lt.s32 	%p17, %r12, %r61;
	@%p17 bra 	$L__BB5_35;
	atom.global.add.u32 	%r62, [%rd2+12], -1;
	atom.global.add.u32 	%r63, [%rd2+20], 1;
	bra.uni 	$L__BB5_37;
$L__BB5_35:
	ld.global.u64 	%rd21, [%rd2];
	mul.wide.s32 	%rd22, %r12, 4;
	add.s64 	%rd23, %rd21, %rd22;
	add.s32 	%r64, %r93, 1;
	st.u32 	[%rd23], %r64;
	membar.gl;
	atom.global.add.u32 	%r65, [%rd2+16], 1;
	atom.global.add.u64 	%rd24, [%rd1], 1;
	bra.uni 	$L__BB5_38;
$L__BB5_36:
	atom.global.add.u32 	%r66, [%rd2+20], 1;
$L__BB5_37:
	atom.global.add.u64 	%rd25, [%rd1+16], 1;
$L__BB5_38:
	setp.eq.s32 	%p18, %r3, 0;
	@%p18 bra 	$L__BB5_44;
	atom.global.add.u32 	%r67, [%rd2+16], -1;
	setp.lt.s32 	%p19, %r67, 1;
	@%p19 bra 	$L__BB5_43;
	atom.global.add.u32 	%r68, [%rd2+12], -1;
	setp.lt.s32 	%p20, %r68, 1;
	@%p20 bra 	$L__BB5_42;
	atom.global.add.u32 	%r69, [%rd2+20], 1;
	atom.global.add.u64 	%rd26, [%rd1+8], 1;
	bra.uni 	$L__BB5_50;
$L__BB5_42:
	atom.global.add.u32 	%r70, [%rd2+12], 1;
	atom.global.add.u32 	%r71, [%rd2+16], 1;
	atom.global.add.u64 	%rd46, [%rd1+24], 1;
	bra.uni 	$L__BB5_50;
$L__BB5_43:
	atom.global.add.u32 	%r72, [%rd2+16], 1;
	atom.global.add.u64 	%rd47, [%rd1+24], 1;
	bra.uni 	$L__BB5_50;
$L__BB5_44:
	atom.global.add.u32 	%r73, [%rd2+20], -1;
	setp.lt.s32 	%p21, %r73, 1;
	@%p21 bra 	$L__BB5_48;
	atom.global.add.u32 	%r13, [%rd2+12], 1;
	ld.global.u32 	%r74, [%rd2+8];
	setp.lt.s32 	%p22, %r13, %r74;
	@%p22 bra 	$L__BB5_47;
	atom.global.add.u32 	%r75, [%rd2+12], -1;
	atom.global.add.u32 	%r76, [%rd2+20], 1;
	bra.uni 	$L__BB5_49;
$L__BB5_47:
	ld.global.u64 	%rd28, [%rd2];
	mul.wide.s32 	%rd29, %r13, 4;
	add.s64 	%rd30, %rd28, %rd29;
	add.s32 	%r77, %r93, 2;
	st.u32 	[%rd30], %r77;
	membar.gl;
	atom.global.add.u32 	%r78, [%rd2+16], 1;
	atom.global.add.u64 	%rd31, [%rd1], 1;
	bra.uni 	$L__BB5_50;
$L__BB5_48:
	atom.global.add.u32 	%r79, [%rd2+20], 1;
$L__BB5_49:
	atom.global.add.u64 	%rd32, [%rd1+16], 1;
$L__BB5_50:
	add.s32 	%r93, %r93, 4;
	add.s32 	%r92, %r92, 4;
	setp.ne.s32 	%p23, %r92, 0;
	@%p23 bra 	$L__BB5_3;
$L__BB5_51:
	setp.eq.s32 	%p24, %r4, 0;
	@%p24 bra 	$L__BB5_66;
	add.s32 	%r96, %r94, %r2;
	neg.s32 	%r95, %r4;
$L__BB5_53:
	.pragma "nounroll";
	setp.eq.s32 	%p25, %r3, 0;
	@%p25 bra 	$L__BB5_59;
	atom.global.add.u32 	%r80, [%rd2+16], -1;
	setp.lt.s32 	%p26, %r80, 1;
	@%p26 bra 	$L__BB5_58;
	atom.global.add.u32 	%r81, [%rd2+12], -1;
	setp.lt.s32 	%p27, %r81, 1;
	@%p27 bra 	$L__BB5_57;
	atom.global.add.u32 	%r82, [%rd2+20], 1;
	atom.global.add.u64 	%rd33, [%rd1+8], 1;
	bra.uni 	$L__BB5_65;
$L__BB5_57:
	atom.global.add.u32 	%r83, [%rd2+12], 1;
	atom.global.add.u32 	%r84, [%rd2+16], 1;
	atom.global.add.u64 	%rd48, [%rd1+24], 1;
	bra.uni 	$L__BB5_65;
$L__BB5_58:
	atom.global.add.u32 	%r85, [%rd2+16], 1;
	atom.global.add.u64 	%rd49, [%rd1+24], 1;
	bra.uni 	$L__BB5_65;
$L__BB5_59:
	atom.global.add.u32 	%r86, [%rd2+20], -1;
	setp.lt.s32 	%p28, %r86, 1;
	@%p28 bra 	$L__BB5_63;
	atom.global.add.u32 	%r21, [%rd2+12], 1;
	ld.global.u32 	%r87, [%rd2+8];
	setp.lt.s32 	%p29, %r21, %r87;
	@%p29 bra 	$L__BB5_62;
	atom.global.add.u32 	%r88, [%rd2+12], -1;
	atom.global.add.u32 	%r89, [%rd2+20], 1;
	bra.uni 	$L__BB5_64;
$L__BB5_62:
	ld.global.u64 	%rd35, [%rd2];
	mul.wide.s32 	%rd36, %r21, 4;
	add.s64 	%rd37, %rd35, %rd36;
	st.u32 	[%rd37], %r96;
	membar.gl;
	atom.global.add.u32 	%r90, [%rd2+16], 1;
	atom.global.add.u64 	%rd38, [%rd1], 1;
	bra.uni 	$L__BB5_65;
$L__BB5_63:
	atom.global.add.u32 	%r91, [%rd2+20], 1;
$L__BB5_64:
	atom.global.add.u64 	%rd39, [%rd1+16], 1;
$L__BB5_65:
	add.s32 	%r96, %r96, 1;
	add.s32 	%r95, %r95, 1;
	setp.ne.s32 	%p30, %r95, 0;
	@%p30 bra 	$L__BB5_53;
$L__BB5_66:
	ret;
$L__BB5_67:
	atom.global.add.u32 	%r31, [%rd2+20], 1;
	atom.global.add.u64 	%rd5, [%rd1+8], 1;
	bra.uni 	$L__BB5_14;

}


// ===== COMPILED SASS (sm_100) =====

	.target	sm_100

	.elftype	@"ET_EXEC"


//--------------------- .note.nv.tkinfo           --------------------------
	.section	.note.nv.tkinfo,"",@"SHT_NOTE"
	.sectionflags	@"SHF_NOTE_NV_TKINFO"
	.tkinfo
        /*0018*/ 	.word	0x00000002
        /*0030*/ 	.string	""
        /*0030*/ 	.string	"ptxas"
        /*0030*/ 	.string	"Cuda compilation tools, release 13.0, V13.0.88"
        /*0030*/ 	.string	"Build cuda_13.0.r13.0/compiler.36424714_0"
        /*0030*/ 	.string	"-arch sm_100 -m 64 "



//--------------------- .note.nv.cuinfo           --------------------------
	.section	.note.nv.cuinfo,"",@"SHT_NOTE"
	.sectionflags	@"SHF_NOTE_NV_CUINFO"
        /*0018*/ 	.short	0x0002
        /*001a*/ 	.short	0x0064
        /*001c*/ 	.short	0x0082
	.zero		2


//--------------------- .nv.info                  --------------------------
	.section	.nv.info,"",@"SHT_CUDA_INFO"
	.align	4


	//----- nvinfo : EIATTR_REGCOUNT
	.align		4
        /*0000*/ 	.byte	0x04, 0x2f
        /*0002*/ 	.short	(.L_1 - .L_0)
	.align		4
.L_0:
        /*0004*/ 	.word	index@(_Z17init_queue_kernelP8GpuQueuePii)
        /*0008*/ 	.word	0x0000000a


	//----- nvinfo : EIATTR_FRAME_SIZE
	.align		4
.L_1:
        /*000c*/ 	.byte	0x04, 0x11
        /*000e*/ 	.short	(.L_3 - .L_2)
	.align		4
.L_2:
        /*0010*/ 	.word	index@(_Z17init_queue_kernelP8GpuQueuePii)
        /*0014*/ 	.word	0x00000000


	//----- nvinfo : EIATTR_REGCOUNT
	.align		4
.L_3:
        /*0018*/ 	.byte	0x04, 0x2f
        /*001a*/ 	.short	(.L_5 - .L_4)
	.align		4
.L_4:
        /*001c*/ 	.word	index@(_Z17init_stack_kernelP8GpuStackPii)
        /*0020*/ 	.word	0x0000000c


	//----- nvinfo : EIATTR_FRAME_SIZE
	.align		4
.L_5:
        /*0024*/ 	.byte	0x04, 0x11
        /*0026*/ 	.short	(.L_7 - .L_6)
	.align		4
.L_6:
        /*0028*/ 	.word	index@(_Z17init_stack_kernelP8GpuStackPii)
        /*002c*/ 	.word	0x00000000


	//----- nvinfo : EIATTR_REGCOUNT
	.align		4
.L_7:
        /*0030*/ 	.byte	0x04, 0x2f
        /*0032*/ 	.short	(.L_9 - .L_8)
	.align		4
.L_8:
        /*0034*/ 	.word	index@(_Z13prefill_queueP8GpuQueuei)
        /*0038*/ 	.word	0x00000016


	//----- nvinfo : EIATTR_FRAME_SIZE
	.align		4
.L_9:
        /*003c*/ 	.byte	0x04, 0x11
        /*003e*/ 	.short	(.L_11 - .L_10)
	.align		4
.L_10:
        /*0040*/ 	.word	index@(_Z13prefill_queueP8GpuQueuei)
        /*0044*/ 	.word	0x00000000


	//----- nvinfo : EIATTR_REGCOUNT
	.align		4
.L_11:
        /*0048*/ 	.byte	0x04, 0x2f
        /*004a*/ 	.short	(.L_13 - .L_12)
	.align		4
.L_12:
        /*004c*/ 	.word	index@(_Z13prefill_stackP8GpuStacki)
        /*0050*/ 	.word	0x00000010


	//----- nvinfo : EIATTR_FRAME_SIZE
	.align		4
.L_13:
        /*0054*/ 	.byte	0x04, 0x11
        /*0056*/ 	.short	(.L_15 - .L_14)
	.align		4
.L_14:
        /*0058*/ 	.word	index@(_Z13prefill_stackP8GpuStacki)
        /*005c*/ 	.word	0x00000000


	//----- nvinfo : EIATTR_REGCOUNT
	.align		4
.L_15:
        /*0060*/ 	.byte	0x04, 0x2f
        /*0062*/ 	.short	(.L_17 - .L_16)
	.align		4
.L_16:
        /*0064*/ 	.word	index@(_Z15queue_mpmc_testP8GpuQueueiP11GpuCounters)
        /*0068*/ 	.word	0x0000001a


	//----- nvinfo : EIATTR_FRAME_SIZE
	.align		4
.L_17:
        /*006c*/ 	.byte	0x04, 0x11
        /*006e*/ 	.short	(.L_19 - .L_18)
	.align		4
.L_18:
        /*0070*/ 	.word	index@(_Z15queue_mpmc_testP8GpuQueueiP11GpuCounters)
        /*0074*/ 	.word	0x00000000


	//----- nvinfo : EIATTR_REGCOUNT
	.align		4
.L_19:
        /*0078*/ 	.byte	0x04, 0x2f
        /*007a*/ 	.short	(.L_21 - .L_20)
	.align		4
.L_20:
        /*007c*/ 	.word	index@(_Z15stack_mpmc_testP8GpuStackiP11GpuCounters)
        /*0080*/ 	.word	0x00000019


	//----- nvinfo : EIATTR_FRAME_SIZE
	.align		4
.L_21:
        /*0084*/ 	.byte	0x04, 0x11
        /*0086*/ 	.short	(.L_23 - .L_22)
	.align		4
.L_22:
        /*0088*/ 	.word	index@(_Z15stack_mpmc_testP8GpuStackiP11GpuCounters)
        /*008c*/ 	.word	0x00000000


	//----- nvinfo : EIATTR_MIN_STACK_SIZE
	.align		4
.L_23:
        /*0090*/ 	.byte	0x04, 0x12
        /*0092*/ 	.short	(.L_25 - .L_24)
	.align		4
.L_24:
        /*0094*/ 	.word	index@(_Z15stack_mpmc_testP8GpuStackiP11GpuCounters)
        /*0098*/ 	.word	0x00000000


	//----- nvinfo : EIATTR_MIN_STACK_SIZE
	.align		4
.L_25:
        /*009c*/ 	.byte	0x04, 0x12
        /*009e*/ 	.short	(.L_27 - .L_26)
	.align		4
.L_26:
        /*00a0*/ 	.word	index@(_Z15queue_mpmc_testP8GpuQueueiP11GpuCounters)
        /*00a4*/ 	.word	0x00000000


	//----- nvinfo : EIATTR_MIN_STACK_SIZE
	.align		4
.L_27:
        /*00a8*/ 	.byte	0x04, 0x12
        /*00aa*/ 	.short	(.L_29 - .L_28)
	.align		4
.L_28:
        /*00ac*/ 	.word	index@(_Z13prefill_stackP8GpuStacki)
        /*00b0*/ 	.word	0x00000000


	//----- nvinfo : EIATTR_MIN_STACK_SIZE
	.align		4
.L_29:
        /*00b4*/ 	.byte	0x04, 0x12
        /*00b6*/ 	.short	(.L_31 - .L_30)
	.align		4
.L_30:
        /*00b8*/ 	.word	index@(_Z13prefill_queueP8GpuQueuei)
        /*00bc*/ 	.word	0x00000000


	//----- nvinfo : EIATTR_MIN_STACK_SIZE
	.align		4
.L_31:
        /*00c0*/ 	.byte	0x04, 0x12
        /*00c2*/ 	.short	(.L_33 - .L_32)
	.align		4
.L_32:
        /*00c4*/ 	.word	index@(_Z17init_stack_kernelP8GpuStackPii)
        /*00c8*/ 	.word	0x00000000


	//----- nvinfo : EIATTR_MIN_STACK_SIZE
	.align		4
.L_33:
        /*00cc*/ 	.byte	0x04, 0x12
        /*00ce*/ 	.short	(.L_35 - .L_34)
	.align		4
.L_34:
        /*00d0*/ 	.word	index@(_Z17init_queue_kernelP8GpuQueuePii)
        /*00d4*/ 	.word	0x00000000
.L_35:


//--------------------- .nv.compat                --------------------------
	.section	.nv.compat,"",@"SHT_CUDA_COMPAT_INFO"
	.align	4
        /*0000*/ 	.byte	0x02, 0x09, 0x00, 0x00, 0x02, 0x02, 0x01, 0x00, 0x02, 0x05, 0x05, 0x00, 0x03, 0x07, 0x01, 0x01
        /*0010*/ 	.byte	0x02, 0x03, 0x00, 0x00, 0x02, 0x06, 0x01, 0x00, 0x04, 0x0b, 0x08, 0x00, 0x09, 0x00, 0x00, 0x00
        /*0020*/ 	.byte	0x00, 0x00, 0x00, 0x00


//--------------------- .nv.info._Z15stack_mpmc_testP8GpuStackiP11GpuCounters --------------------------
	.section	.nv.info._Z15stack_mpmc_testP8GpuStackiP11GpuCounters,"",@"SHT_CUDA_INFO"
	.sectionflags	@""
	.align	4


	//----- nvinfo : EIATTR_CUDA_API_VERSION
	.align		4
        /*0000*/ 	.byte	0x04, 0x37
        /*0002*/ 	.short	(.L_37 - .L_36)
.L_36:
        /*0004*/ 	.word	0x00000082


	//----- nvinfo : EIATTR_KPARAM_INFO
	.align		4
.L_37:
        /*0008*/ 	.byte	0x04, 0x17
        /*000a*/ 	.short	(.L_39 - .L_38)
.L_38:
        /*000c*/ 	.word	0x00000000
        /*0010*/ 	.short	0x0002
        /*0012*/ 	.short	0x0010
        /*0014*/ 	.byte	0x00, 0xf5, 0x21, 0x00


	//----- nvinfo : EIATTR_KPARAM_INFO
	.align		4
.L_39:
        /*0018*/ 	.byte	0x04, 0x17
        /*001a*/ 	.short	(.L_41 - .L_40)
.L_40:
        /*001c*/ 	.word	0x00000000
        /*0020*/ 	.short	0x0001
        /*0022*/ 	.short	0x0008
        /*0024*/ 	.byte	0x00, 0xf0, 0x11, 0x00


	//----- nvinfo : EIATTR_KPARAM_INFO
	.align		4
.L_41:
        /*0028*/ 	.byte	0x04, 0x17
        /*002a*/ 	.short	(.L_43 - .L_42)
.L_42:
        /*002c*/ 	.word	0x00000000
        /*0030*/ 	.short	0x0000
        /*0032*/ 	.short	0x0000
        /*0034*/ 	.byte	0x00, 0xf5, 0x21, 0x00


	//----- nvinfo : EIATTR_SPARSE_MMA_MASK
	.align		4
.L_43:
        /*0038*/ 	.byte	0x03, 0x50
        /*003a*/ 	.short	0x0000


	//----- nvinfo : EIATTR_MAXREG_COUNT
	.align		4
        /*003c*/ 	.byte	0x03, 0x1b
        /*003e*/ 	.short	0x00ff


	//----- nvinfo : EIATTR_MERCURY_ISA_VERSION
	.align		4
        /*0040*/ 	.byte	0x03, 0x5f
        /*0042*/ 	.short	0x0101


	//----- nvinfo : EIATTR_INT_WARP_WIDE_INSTR_OFFSETS
	.align		4
        /*0044*/ 	.byte	0x04, 0x31
        /*0046*/ 	.short	(.L_45 - .L_44)


	//   ....[0]....
.L_44:
        /*0048*/ 	.word	0x00000210


	//   ....[1]....
        /*004c*/ 	.word	0x00000300


	//   ....[2]....
        /*0050*/ 	.word	0x00000340


	//   ....[3]....
        /*0054*/ 	.word	0x000003e0


	//   ....[4]....
        /*0058*/ 	.word	0x00000470


	//   ....[5]....
        /*005c*/ 	.word	0x000004b0


	//   ....[6]....
        /*0060*/ 	.word	0x000005f0


	//   ....[7]....
        /*0064*/ 	.word	0x000006b0


	//   ....[8]....
        /*0068*/ 	.word	0x00000750


	//   ....[9]....
        /*006c*/ 	.word	0x00000790


	//   ....[10]....
        /*0070*/ 	.word	0x000007f0


	//   ....[11]....
        /*0074*/ 	.word	0x00000870


	//   ....[12]....
        /*0078*/ 	.word	0x000008c0


	//   ....[13]....
        /*007c*/ 	.word	0x000009a0


	//   ....[14]....
        /*0080*/ 	.word	0x00000a10


	//   ....[15]....
        /*0084*/ 	.word	0x00000b50


	//   ....[16]....
        /*0088*/ 	.word	0x00000bd0


	//   ....[17]....
        /*008c*/ 	.word	0x00000c10


	//   ....[18]....
        /*0090*/ 	.word	0x00000cd0


	//   ....[19]....
        /*0094*/ 	.word	0x00000d10


	//   ....[20]....
        /*0098*/ 	.word	0x00000db0


	//   ....[21]....
        /*009c*/ 	.word	0x00000e60


	//   ....[22]....
        /*00a0*/ 	.word	0x00000f20


	//   ....[23]....
        /*00a4*/ 	.word	0x00000fb0


	//   ....[24]....
        /*00a8*/ 	.word	0x00000ff0


	//   ....[25]....
        /*00ac*/ 	.word	0x00001080


	//   ....[26]....
        /*00b0*/ 	.word	0x000010d0


	//   ....[27]....
        /*00b4*/ 	.word	0x000011c0


	//   ....[28]....
        /*00b8*/ 	.word	0x00001270


	//   ....[29]....
        /*00bc*/ 	.word	0x000012d0


	//   ....[30]....
        /*00c0*/ 	.word	0x000013e0


	//   ....[31]....
        /*00c4*/ 	.word	0x00001460


	//   ....[32]....
        /*00c8*/ 	.word	0x000014a0


	//   ....[33]....
        /*00cc*/ 	.word	0x00001560


	//   ....[34]....
        /*00d0*/ 	.word	0x000015a0


	//   ....[35]....
        /*00d4*/ 	.word	0x00001640


	//   ....[36]....
        /*00d8*/ 	.word	0x000016f0


	//   ....[37]....
        /*00dc*/ 	.word	0x000017b0


	//   ....[38]....
        /*00e0*/ 	.word	0x00001840


	//   ....[39]....
        /*00e4*/ 	.word	0x00001880


	//   ....[40]....
        /*00e8*/ 	.word	0x00001910


	//   ....[41]....
        /*00ec*/ 	.word	0x00001960


	//   ....[42]....
        /*00f0*/ 	.word	0x00001a60


	//   ....[43]....
        /*00f4*/ 	.word	0x00001b10


	//   ....[44]....
        /*00f8*/ 	.word	0x00001b70


	//   ....[45]....
        /*00fc*/ 	.word	0x00001c80


	//   ....[46]....
        /*0100*/ 	.word	0x00001d00


	//   ....[47]....
        /*0104*/ 	.word	0x00001d40


	//   ....[48]....
        /*0108*/ 	.word	0x00001e00


	//   ....[49]....
        /*010c*/ 	.word	0x00001e40


	//   ....[50]....
        /*0110*/ 	.word	0x00001ee0


	//   ....[51]....
        /*0114*/ 	.word	0x00001f90


	//   ....[52]....
        /*0118*/ 	.word	0x00002050


	//   ....[53]....
        /*011c*/ 	.word	0x000020e0


	//   ....[54]....
        /*0120*/ 	.word	0x00002120


	//   ....[55]....
        /*0124*/ 	.word	0x000021b0


	//   ....[56]....
        /*0128*/ 	.word	0x00002200


	//   ....[57]....
        /*012c*/ 	.word	0x00002300


	//   ....[58]....
        /*0130*/ 	.word	0x000023b0


	//   ....[59]....
        /*0134*/ 	.word	0x00002410


	//   ....[60]....
        /*0138*/ 	.word	0x00002650


	//   ....[61]....
        /*013c*/ 	.word	0x000026e0


	//   ....[62]....
        /*0140*/ 	.word	0x00002720


	//   ....[63]....
        /*0144*/ 	.word	0x000027f0


	//   ....[64]....
        /*0148*/ 	.word	0x00002850


	//   ....[65]....
        /*014c*/ 	.word	0x000028f0


	//   ....[66]....
        /*0150*/ 	.word	0x000029a0


	//   ....[67]....
        /*0154*/ 	.word	0x00002a90


	//   ....[68]....
        /*0158*/ 	.word	0x00002b30


	//   ....[69]....
        /*015c*/ 	.word	0x00002b70


	//   ....[70]....
        /*0160*/ 	.word	0x00002c00


	//   ....[71]....
        /*0164*/ 	.word	0x00002c50


	//   ....[72]....
        /*0168*/ 	.word	0x00002d40


	//   ....[73]....
        /*016c*/ 	.word	0x00002df0


	//   ....[74]....
        /*0170*/ 	.word	0x00002e50


	//----- nvinfo : EIATTR_VRC_CTA_INIT_COUNT
	.align		4
.L_45:
        /*0174*/ 	.byte	0x02, 0x4a
	.zero		1
	.zero		1


	//----- nvinfo : EIATTR_EXIT_INSTR_OFFSETS
	.align		4
        /*0178*/ 	.byte	0x04, 0x1c
        /*017a*/ 	.short	(.L_47 - .L_46)


	//   ....[0]....
.L_46:
        /*017c*/ 	.word	0x00000060


	//   ....[1]....
        /*0180*/ 	.word	0x00002530


	//   ....[2]....
        /*0184*/ 	.word	0x00002f80


	//----- nvinfo : EIATTR_CRS_STACK_SIZE
	.align		4
.L_47:
        /*0188*/ 	.byte	0x04, 0x1e
        /*018a*/ 	.short	(.L_49 - .L_48)
.L_48:
        /*018c*/ 	.word	0x00000000


	//----- nvinfo : EIATTR_CBANK_PARAM_SIZE
	.align		4
.L_49:
        /*0190*/ 	.byte	0x03, 0x19
        /*0192*/ 	.short	0x0018


	//----- nvinfo : EIATTR_PARAM_CBANK
	.align		4
        /*0194*/ 	.byte	0x04, 0x0a
        /*0196*/ 	.short	(.L_51 - .L_50)
	.align		4
.L_50:
        /*0198*/ 	.word	index@(.nv.constant0._Z15stack_mpmc_testP8GpuStackiP11GpuCounters)
        /*019c*/ 	.short	0x0380
        /*019e*/ 	.short	0x0018


	//----- nvinfo : EIATTR_SW_WAR
	.align		4
.L_51:
        /*01a0*/ 	.byte	0x04, 0x36
        /*01a2*/ 	.short	(.L_53 - .L_52)
.L_52:
        /*01a4*/ 	.word	0x00000008
.L_53:


//--------------------- .nv.info._Z15queue_mpmc_testP8GpuQueueiP11GpuCounters --------------------------
	.section	.nv.info._Z15queue_mpmc_testP8GpuQueueiP11GpuCounters,"",@"SHT_CUDA_INFO"
	.sectionflags	@""
	.align	4


	//----- nvinfo : EIATTR_CUDA_API_VERSION
	.align		4
        /*0000*/ 	.byte	0x04, 0x37
        /*0002*/ 	.short	(.L_55 - .L_54)
.L_54:
        /*0004*/ 	.word	0x00000082


	//----- nvinfo : EIATTR_KPARAM_INFO
	.align		4
.L_55:
        /*0008*/ 	.byte	0x04, 0x17
        /*000a*/ 	.short	(.L_57 - .L_56)
.L_56:
        /*000c*/ 	.word	0x00000000
        /*0010*/ 	.short	0x0002
        /*0012*/ 	.short	0x0010
        /*0014*/ 	.byte	0x00, 0xf5, 0x21, 0x00


	//----- nvinfo : EIATTR_KPARAM_INFO
	.align		4
.L_57:
        /*0018*/ 	.byte	0x04, 0x17
        /*001a*/ 	.short	(.L_59 - .L_58)
.L_58:
        /*001c*/ 	.word	0x00000000
        /*0020*/ 	.short	0x0001
        /*0022*/ 	.short	0x0008
        /*0024*/ 	.byte	0x00, 0xf0, 0x11, 0x00


	//----- nvinfo : EIATTR_KPARAM_INFO
	.align		4
.L_59:
        /*0028*/ 	.byte	0x04, 0x17
        /*002a*/ 	.short	(.L_61 - .L_60)
.L_60:
        /*002c*/ 	.word	0x00000000
        /*0030*/ 	.short	0x0000
        /*0032*/ 	.short	0x0000
        /*0034*/ 	.byte	0x00, 0xf5, 0x21, 0x00


	//----- nvinfo : EIATTR_SPARSE_MMA_MASK
	.align		4
.L_61:
        /*0038*/ 	.byte	0x03, 0x50
        /*003a*/ 	.short	0x0000


	//----- nvinfo : EIATTR_MAXREG_COUNT
	.align		4
        /*003c*/ 	.byte	0x03, 0x1b
        /*003e*/ 	.short	0x00ff


	//----- nvinfo : EIATTR_MERCURY_ISA_VERSION
	.align		4
        /*0040*/ 	.byte	0x03, 0x5f
        /*0042*/ 	.short	0x0101


	//----- nvinfo : EIATTR_INT_WARP_WIDE_INSTR_OFFSETS
	.align		4
        /*0044*/ 	.byte	0x04, 0x31
        /*0046*/ 	.short	(.L_63 - .L_62)


	//   ....[0]....
.L_62:
        /*0048*/ 	.word	0x00000210


	//   ....[1]....
        /*004c*/ 	.word	0x000002a0


	//   ....[2]....
        /*0050*/ 	.word	0x000002e0


	//   ....[3]....
        /*0054*/ 	.word	0x00000390


	//   ....[4]....
        /*0058*/ 	.word	0x00000520


	//   ....[5]....
        /*005c*/ 	.word	0x000005d0


	//   ....[6]....
        /*0060*/ 	.word	0x000006c0


	//   ....[7]....
        /*0064*/ 	.word	0x000007b0


	//   ....[8]....
        /*0068*/ 	.word	0x00000800


	//   ....[9]....
        /*006c*/ 	.word	0x000008b0


	//   ....[10]....
        /*0070*/ 	.word	0x00000980


	//   ....[11]....
        /*0074*/ 	.word	0x00000a60


	//   ....[12]....
        /*0078*/ 	.word	0x00000ab0


	//   ....[13]....
        /*007c*/ 	.word	0x00000b60


	//   ....[14]....
        /*0080*/ 	.word	0x00000c00


	//   ....[15]....
        /*0084*/ 	.word	0x00000c80


	//   ....[16]....
        /*0088*/ 	.word	0x00000cc0


	//   ....[17]....
        /*008c*/ 	.word	0x00000d70


	//   ....[18]....
        /*0090*/ 	.word	0x00000ef0


	//   ....[19]....
        /*0094*/ 	.word	0x00000fa0


	//   ....[20]....
        /*0098*/ 	.word	0x000010a0


	//   ....[21]....
        /*009c*/ 	.word	0x00001180


	//   ....[22]....
        /*00a0*/ 	.word	0x000011d0


	//   ....[23]....
        /*00a4*/ 	.word	0x00001280


	//   ....[24]....
        /*00a8*/ 	.word	0x00001320


	//   ....[25]....
        /*00ac*/ 	.word	0x000013a0


	//   ....[26]....
        /*00b0*/ 	.word	0x000013e0


	//   ....[27]....
        /*00b4*/ 	.word	0x00001490


	//   ....[28]....
        /*00b8*/ 	.word	0x00001620


	//   ....[29]....
        /*00bc*/ 	.word	0x000016d0


	//   ....[30]....
        /*00c0*/ 	.word	0x000017d0


	//   ....[31]....
        /*00c4*/ 	.word	0x000018c0


	//   ....[32]....
        /*00c8*/ 	.word	0x00001900


	//   ....[33]....
        /*00cc*/ 	.word	0x000019b0


	//   ....[34]....
        /*00d0*/ 	.word	0x00001a50


	//   ....[35]....
        /*00d4*/ 	.word	0x00001ad0


	//   ....[36]....
        /*00d8*/ 	.word	0x00001b10


	//   ....[37]....
        /*00dc*/ 	.word	0x00001bb0


	//   ....[38]....
        /*00e0*/ 	.word	0x00001d50


	//   ....[39]....
        /*00e4*/ 	.word	0x00001e00


	//   ....[40]....
        /*00e8*/ 	.word	0x00002030


	//   ....[41]....
        /*00ec*/ 	.word	0x00002130


	//   ....[42]....
        /*00f0*/ 	.word	0x00002170


	//   ....[43]....
        /*00f4*/ 	.word	0x00002220


	//   ....[44]....
        /*00f8*/ 	.word	0x000022d0


	//   ....[45]....
        /*00fc*/ 	.word	0x00002360


	//   ....[46]....
        /*0100*/ 	.word	0x000023a0


	//   ....[47]....
        /*0104*/ 	.word	0x00002440


	//   ....[48]....
        /*0108*/ 	.word	0x000025d0


	//   ....[49]....
        /*010c*/ 	.word	0x00002680


	//----- nvinfo : EIATTR_VRC_CTA_INIT_COUNT
	.align		4
.L_63:
        /*0110*/ 	.byte	0x02, 0x4a
	.zero		1
	.zero		1


	//----- nvinfo : EIATTR_EXIT_INSTR_OFFSETS
	.align		4
        /*0114*/ 	.byte	0x04, 0x1c
        /*0116*/ 	.short	(.L_65 - .L_64)


	//   ....[0]....
.L_64:
        /*0118*/ 	.word	0x00000060


	//   ....[1]....
        /*011c*/ 	.word	0x00001f10


	//   ....[2]....
        /*0120*/ 	.word	0x00002780


	//----- nvinfo : EIATTR_CRS_STACK_SIZE
	.align		4
.L_65:
        /*0124*/ 	.byte	0x04, 0x1e
        /*0126*/ 	.short	(.L_67 - .L_66)
.L_66:
        /*0128*/ 	.word	0x00000000


	//----- nvinfo : EIATTR_CBANK_PARAM_SIZE
	.align		4
.L_67:
        /*012c*/ 	.byte	0x03, 0x19
        /*012e*/ 	.short	0x0018


	//----- nvinfo : EIATTR_PARAM_CBANK
	.align		4
        /*0130*/ 	.byte	0x04, 0x0a
        /*0132*/ 	.short	(.L_69 - .L_68)
	.align		4
.L_68:
        /*0134*/ 	.word	index@(.nv.constant0._Z15queue_mpmc_testP8GpuQueueiP11GpuCounters)
        /*0138*/ 	.short	0x0380
        /*013a*/ 	.short	0x0018


	//----- nvinfo : EIATTR_SW_WAR
	.align		4
.L_69:
        /*013c*/ 	.byte	0x04, 0x36
        /*013e*/ 	.short	(.L_71 - .L_70)
.L_70:
        /*0140*/ 	.word	0x00000008
.L_71:


//--------------------- .nv.info._Z13prefill_stackP8GpuStacki --------------------------
	.section	.nv.info._Z13prefill_stackP8GpuStacki,"",@"SHT_CUDA_INFO"
	.sectionflags	@""
	.align	4


	//----- nvinfo : EIATTR_CUDA_API_VERSION
	.align		4
        /*0000*/ 	.byte	0x04, 0x37
        /*0002*/ 	.short	(.L_73 - .L_72)
.L_72:
        /*0004*/ 	.word	0x00000082


	//----- nvinfo : EIATTR_KPARAM_INFO
	.align		4
.L_73:
        /*0008*/ 	.byte	0x04, 0x17
        /*000a*/ 	.short	(.L_75 - .L_74)
.L_74:
        /*000c*/ 	.word	0x00000000
        /*0010*/ 	.short	0x0001
        /*0012*/ 	.short	0x0008
        /*0014*/ 	.byte	0x00, 0xf0, 0x11, 0x00


	//----- nvinfo : EIATTR_KPARAM_INFO
	.align		4
.L_75:
        /*0018*/ 	.byte	0x04, 0x17
        /*001a*/ 	.short	(.L_77 - .L_76)
.L_76:
        /*001c*/ 	.word	0x00000000
        /*0020*/ 	.short	0x0000
        /*0022*/ 	.short	0x0000
        /*0024*/ 	.byte	0x00, 0xf5, 0x21, 0x00


	//----- nvinfo : EIATTR_SPARSE_MMA_MASK
	.align		4
.L_77:
        /*0028*/ 	.byte	0x03, 0x50
        /*002a*/ 	.short	0x0000


	//----- nvinfo : EIATTR_MAXREG_COUNT
	.align		4
        /*002c*/ 	.byte	0x03, 0x1b
        /*002e*/ 	.short	0x00ff


	//----- nvinfo : EIATTR_MERCURY_ISA_VERSION
	.align		4
        /*0030*/ 	.byte	0x03, 0x5f
        /*0032*/ 	.short	0x0101


	//----- nvinfo : EIATTR_INT_WARP_WIDE_INSTR_OFFSETS
	.align		4
        /*0034*/ 	.byte	0x04, 0x31
        /*0036*/ 	.short	(.L_79 - .L_78)


	//   ....[0]....
.L_78:
        /*0038*/ 	.word	0x00000120


	//   ....[1]....
        /*003c*/ 	.word	0x000001c0


	//   ....[2]....
        /*0040*/ 	.word	0x00000200


	//   ....[3]....
        /*0044*/ 	.word	0x00000260


	//   ....[4]....
        /*0048*/ 	.word	0x000002f0


	//   ....[5]....
        /*004c*/ 	.word	0x00000330


	//   ....[6]....
        /*0050*/ 	.word	0x00000420


	//----- nvinfo : EIATTR_VRC_CTA_INIT_COUNT
	.align		4
.L_79:
        /*0054*/ 	.byte	0x02, 0x4a
	.zero		1
	.zero		1


	//----- nvinfo : EIATTR_EXIT_INSTR_OFFSETS
	.align		4
        /*0058*/ 	.byte	0x04, 0x1c
        /*005a*/ 	.short	(.L_81 - .L_80)


	//   ....[0]....
.L_80:
        /*005c*/ 	.word	0x00000070


	//   ....[1]....
        /*0060*/ 	.word	0x000004b0


	//----- nvinfo : EIATTR_CRS_STACK_SIZE
	.align		4
.L_81:
        /*0064*/ 	.byte	0x04, 0x1e
        /*0066*/ 	.short	(.L_83 - .L_82)
.L_82:
        /*0068*/ 	.word	0x00000000


	//----- nvinfo : EIATTR_CBANK_PARAM_SIZE
	.align		4
.L_83:
        /*006c*/ 	.byte	0x03, 0x19
        /*006e*/ 	.short	0x000c


	//----- nvinfo : EIATTR_PARAM_CBANK
	.align		4
        /*0070*/ 	.byte	0x04, 0x0a
        /*0072*/ 	.short	(.L_85 - .L_84)
	.align		4
.L_84:
        /*0074*/ 	.word	index@(.nv.constant0._Z13prefill_stackP8GpuStacki)
        /*0078*/ 	.short	0x0380
        /*007a*/ 	.short	0x000c


	//----- nvinfo : EIATTR_SW_WAR
	.align		4
.L_85:
        /*007c*/ 	.byte	0x04, 0x36
        /*007e*/ 	.short	(.L_87 - .L_86)
.L_86:
        /*0080*/ 	.word	0x00000008
.L_87:


//--------------------- .nv.info._Z13prefill_queueP8GpuQueuei --------------------------
	.section	.nv.info._Z13prefill_queueP8GpuQueuei,"",@"SHT_CUDA_INFO"
	.sectionflags	@""
	.align	4


	//----- nvinfo : EIATTR_CUDA_API_VERSION
	.align		4
        /*0000*/ 	.byte	0x04, 0x37
        /*0002*/ 	.short	(.L_89 - .L_88)
.L_88:
        /*0004*/ 	.word	0x00000082


	//----- nvinfo : EIATTR_KPARAM_INFO
	.align		4
.L_89:
        /*0008*/ 	.byte	0x04, 0x17
        /*000a*/ 	.short	(.L_91 - .L_90)
.L_90:
        /*000c*/ 	.word	0x00000000
        /*0010*/ 	.short	0x0001
        /*0012*/ 	.short	0x0008
        /*0014*/ 	.byte	0x00, 0xf0, 0x11, 0x00


	//----- nvinfo : EIATTR_KPARAM_INFO
	.align		4
.L_91:
        /*0018*/ 	.byte	0x04, 0x17
        /*001a*/ 	.short	(.L_93 - .L_92)
.L_92:
        /*001c*/ 	.word	0x00000000
        /*0020*/ 	.short	0x0000
        /*0022*/ 	.short	0x0000
        /*0024*/ 	.byte	0x00, 0xf5, 0x21, 0x00


	//----- nvinfo : EIATTR_SPARSE_MMA_MASK
	.align		4
.L_93:
        /*0028*/ 	.byte	0x03, 0x50
        /*002a*/ 	.short	0x0000


	//----- nvinfo : EIATTR_MAXREG_COUNT
	.align		4
        /*002c*/ 	.byte	0x03, 0x1b
        /*002e*/ 	.short	0x00ff


	//----- nvinfo : EIATTR_MERCURY_ISA_VERSION
	.align		4
        /*0030*/ 	.byte	0x03, 0x5f
        /*0032*/ 	.short	0x0101


	//----- nvinfo : EIATTR_INT_WARP_WIDE_INSTR_OFFSETS
	.align		4
        /*0034*/ 	.byte	0x04, 0x31
        /*0036*/ 	.short	(.L_95 - .L_94)


	//   ....[0]....
.L_94:
        /*0038*/ 	.word	0x00000120


	//   ....[1]....
        /*003c*/ 	.word	0x000001c0


	//   ....[2]....
        /*0040*/ 	.word	0x00000200


	//   ....[3]....
        /*0044*/ 	.word	0x00000260


	//   ....[4]....
        /*0048*/ 	.word	0x00000300


	//   ....[5]....
        /*004c*/ 	.word	0x000004a0


	//----- nvinfo : EIATTR_VRC_CTA_INIT_COUNT
	.align		4
.L_95:
        /*0050*/ 	.byte	0x02, 0x4a
	.zero		1
	.zero		1


	//----- nvinfo : EIATTR_EXIT_INSTR_OFFSETS
	.align		4
        /*0054*/ 	.byte	0x04, 0x1c
        /*0056*/ 	.short	(.L_97 - .L_96)


	//   ....[0]....
.L_96:
        /*0058*/ 	.word	0x00000070


	//   ....[1]....
        /*005c*/ 	.word	0x00000530


	//----- nvinfo : EIATTR_CRS_STACK_SIZE
	.align		4
.L_97:
        /*0060*/ 	.byte	0x04, 0x1e
        /*0062*/ 	.short	(.L_99 - .L_98)
.L_98:
        /*0064*/ 	.word	0x00000000


	//----- nvinfo : EIATTR_CBANK_PARAM_SIZE
	.align		4
.L_99:
        /*0068*/ 	.byte	0x03, 0x19
        /*006a*/ 	.short	0x000c


	//----- nvinfo : EIATTR_PARAM_CBANK
	.align		4
        /*006c*/ 	.byte	0x04, 0x0a
        /*006e*/ 	.short	(.L_101 - .L_100)
	.align		4
.L_100:
        /*0070*/ 	.word	index@(.nv.constant0._Z13prefill_queueP8GpuQueuei)
        /*0074*/ 	.short	0x0380
        /*0076*/ 	.short	0x000c


	//----- nvinfo : EIATTR_SW_WAR
	.align		4
.L_101:
        /*0078*/ 	.byte	0x04, 0x36
        /*007a*/ 	.short	(.L_103 - .L_102)
.L_102:
        /*007c*/ 	.word	0x00000008
.L_103:


//--------------------- .nv.info._Z17init_stack_kernelP8GpuStackPii --------------------------
	.section	.nv.info._Z17init_stack_kernelP8GpuStackPii,"",@"SHT_CUDA_INFO"
	.sectionflags	@""
	.align	4


	//----- nvinfo : EIATTR_CUDA_API_VERSION
	.align		4
        /*0000*/ 	.byte	0x04, 0x37
        /*0002*/ 	.short	(.L_105 - .L_104)
.L_104:
        /*0004*/ 	.word	0x00000082


	//----- nvinfo : EIATTR_KPARAM_INFO
	.align		4
.L_105:
        /*0008*/ 	.byte	0x04, 0x17
        /*000a*/ 	.short	(.L_107 - .L_106)
.L_106:
        /*000c*/ 	.word	0x00000000
        /*0010*/ 	.short	0x0002
        /*0012*/ 	.short	0x0010
        /*0014*/ 	.byte	0x00, 0xf0, 0x11, 0x00


	//----- nvinfo : EIATTR_KPARAM_INFO
	.align		4
.L_107:
        /*0018*/ 	.byte	0x04, 0x17
        /*001a*/ 	.short	(.L_109 - .L_108)
.L_108:
        /*001c*/ 	.word	0x00000000
        /*0020*/ 	.short	0x0001
        /*0022*/ 	.short	0x0008
        /*0024*/ 	.byte	0x00, 0xf5, 0x21, 0x00


	//----- nvinfo : EIATTR_KPARAM_INFO
	.align		4
.L_109:
        /*0028*/ 	.byte	0x04, 0x17
        /*002a*/ 	.short	(.L_111 - .L_110)
.L_110:
        /*002c*/ 	.word	0x00000000
        /*0030*/ 	.short	0x0000
        /*0032*/ 	.short	0x0000
        /*0034*/ 	.byte	0x00, 0xf5, 0x21, 0x00


	//----- nvinfo : EIATTR_SPARSE_MMA_MASK
	.align		4
.L_111:
        /*0038*/ 	.byte	0x03, 0x50
        /*003a*/ 	.short	0x0000


	//----- nvinfo : EIATTR_MAXREG_COUNT
	.align		4
        /*003c*/ 	.byte	0x03, 0x1b
        /*003e*/ 	.short	0x00ff


	//----- nvinfo : EIATTR_MERCURY_ISA_VERSION
	.align		4
        /*0040*/ 	.byte	0x03, 0x5f
        /*0042*/ 	.short	0x0101


	//----- nvinfo : EIATTR_VRC_CTA_INIT_COUNT
	.align		4
        /*0044*/ 	.byte	0x02, 0x4a
	.zero		1
	.zero		1


	//----- nvinfo : EIATTR_EXIT_INSTR_OFFSETS
	.align		4
        /*0048*/ 	.byte	0x04, 0x1c
        /*004a*/ 	.short	(.L_113 - .L_112)


	//   ....[0]....
.L_112:
        /*004c*/ 	.word	0x00000040


	//   ....[1]....
        /*0050*/ 	.word	0x000000f0


	//----- nvinfo : EIATTR_CBANK_PARAM_SIZE
	.align		4
.L_113:
        /*0054*/ 	.byte	0x03, 0x19
        /*0056*/ 	.short	0x0014


	//----- nvinfo : EIATTR_PARAM_CBANK
	.align		4
        /*0058*/ 	.byte	0x04, 0x0a
        /*005a*/ 	.short	(.L_115 - .L_114)
	.align		4
.L_114:
        /*005c*/ 	.word	index@(.nv.constant0._Z17init_stack_kernelP8GpuStackPii)
        /*0060*/ 	.short	0x0380
        /*0062*/ 	.short	0x0014


	//----- nvinfo : EIATTR_SW_WAR
	.align		4
.L_115:
        /*0064*/ 	.byte	0x04, 0x36
        /*0066*/ 	.short	(.L_117 - .L_116)
.L_116:
        /*0068*/ 	.word	0x00000008
.L_117:


//--------------------- .nv.info._Z17init_queue_kernelP8GpuQueuePii --------------------------
	.section	.nv.info._Z17init_queue_kernelP8GpuQueuePii,"",@"SHT_CUDA_INFO"
	.sectionflags	@""
	.align	4


	//----- nvinfo : EIATTR_CUDA_API_VERSION
	.align		4
        /*0000*/ 	.byte	0x04, 0x37
        /*0002*/ 	.short	(.L_119 - .L_118)
.L_118:
        /*0004*/ 	.word	0x00000082


	//----- nvinfo : EIATTR_KPARAM_INFO
	.align		4
.L_119:
        /*0008*/ 	.byte	0x04, 0x17
        /*000a*/ 	.short	(.L_121 - .L_120)
.L_120:
        /*000c*/ 	.word	0x00000000
        /*0010*/ 	.short	0x0002
        /*0012*/ 	.short	0x0010
        /*0014*/ 	.byte	0x00, 0xf0, 0x11, 0x00


	//----- nvinfo : EIATTR_KPARAM_INFO
	.align		4
.L_121:
        /*0018*/ 	.byte	0x04, 0x17
        /*001a*/ 	.short	(.L_123 - .L_122)
.L_122:
        /*001c*/ 	.word	0x00000000
        /*0020*/ 	.short	0x0001
        /*0022*/ 	.short	0x0008
        /*0024*/ 	.byte	0x00, 0xf5, 0x21, 0x00


	//----- nvinfo : EIATTR_KPARAM_INFO
	.align		4
.L_123:
        /*0028*/ 	.byte	0x04, 0x17
        /*002a*/ 	.short	(.L_125 - .L_124)
.L_124:
        /*002c*/ 	.word	0x00000000
        /*0030*/ 	.short	0x0000
        /*0032*/ 	.short	0x0000
        /*0034*/ 	.byte	0x00, 0xf5, 0x21, 0x00


	//----- nvinfo : EIATTR_SPARSE_MMA_MASK
	.align		4
.L_125:
        /*0038*/ 	.byte	0x03, 0x50
        /*003a*/ 	.short	0x0000


	//----- nvinfo : EIATTR_MAXREG_COUNT
	.align		4
        /*003c*/ 	.byte	0x03, 0x1b
        /*003e*/ 	.short	0x00ff


	//----- nvinfo : EIATTR_MERCURY_ISA_VERSION
	.align		4
        /*0040*/ 	.byte	0x03, 0x5f
        /*0042*/ 	.short	0x0101


	//----- nvinfo : EIATTR_VRC_CTA_INIT_COUNT
	.align		4
        /*0044*/ 	.byte	0x02, 0x4a
	.zero		1
	.zero		1


	//----- nvinfo : EIATTR_EXIT_INSTR_OFFSETS
	.align		4
        /*0048*/ 	.byte	0x04, 0x1c
        /*004a*/ 	.short	(.L_127 - .L_126)


	//   ....[0]....
.L_126:
        /*004c*/ 	.word	0x00000040


	//   ....[1]....
        /*0050*/ 	.word	0x000000e0


	//----- nvinfo : EIATTR_CBANK_PARAM_SIZE
	.align		4
.L_127:
        /*0054*/ 	.byte	0x03, 0x19
        /*0056*/ 	.short	0x0014


	//----- nvinfo : EIATTR_PARAM_CBANK
	.align		4
        /*0058*/ 	.byte	0x04, 0x0a
        /*005a*/ 	.short	(.L_129 - .L_128)
	.align		4
.L_128:
        /*005c*/ 	.word	index@(.nv.constant0._Z17init_queue_kernelP8GpuQueuePii)
        /*0060*/ 	.short	0x0380
        /*0062*/ 	.short	0x0014


	//----- nvinfo : EIATTR_SW_WAR
	.align		4
.L_129:
        /*0064*/ 	.byte	0x04, 0x36
        /*0066*/ 	.short	(.L_131 - .L_130)
.L_130:
        /*0068*/ 	.word	0x00000008
.L_131:


//--------------------- .nv.callgraph             --------------------------
	.section	.nv.callgraph,"",@"SHT_CUDA_CALLGRAPH"
	.align	4
	.sectionentsize	8
	.align		4
        /*0000*/ 	.word	0x00000000
	.align		4
        /*0004*/ 	.word	0xffffffff
	.align		4
        /*0008*/ 	.word	0x00000000
	.align		4
        /*000c*/ 	.word	0xfffffffe
	.align		4
        /*0010*/ 	.word	0x00000000
	.align		4
        /*0014*/ 	.word	0xfffffffd
	.align		4
        /*0018*/ 	.word	0x00000000
	.align		4
        /*001c*/ 	.word	0xfffffffc


//--------------------- .text._Z15stack_mpmc_testP8GpuStackiP11GpuCounters --------------------------
	.section	.text._Z15stack_mpmc_testP8GpuStackiP11GpuCounters,"ax",@progbits
	.align	128
        .global         _Z15stack_mpmc_testP8GpuStackiP11GpuCounters
        .type           _Z15stack_mpmc_testP8GpuStackiP11GpuCounters,@function
        .size           _Z15stack_mpmc_testP8GpuStackiP11GpuCounters,(.L_x_91 - _Z15stack_mpmc_testP8GpuStackiP11GpuCounters)
        .other          _Z15stack_mpmc_testP8GpuStackiP11GpuCounters,@"STO_CUDA_ENTRY STV_DEFAULT"
_Z15stack_mpmc_testP8GpuStackiP11GpuCounters:
.text._Z15stack_mpmc_testP8GpuStackiP11GpuCounters:
[----:B------:R-:W-:Y:S08]  /*0000*/  LDC R1, c[0x0][0x37c] ;  /* 0x0000df00ff017b82 */ /* 0x000ff00000000800 */
[----:B------:R-:W0:Y:S01]  /*0010*/  LDC R2, c[0x0][0x388] ;  /* 0x0000e200ff027b82 */ /* 0x000e220000000800 */
[----:B------:R-:W1:Y:S07]  /*0020*/  S2R R0, SR_TID.X ;  /* 0x0000000000007919 */ /* 0x000e6e0000002100 */
[----:B------:R-:W2:Y:S08]  /*0030*/  LDC R11, c[0x0][0x360] ;  /* 0x0000d800ff0b7b82 */ /* 0x000eb00000000800 */
[----:B------:R-:W3:Y:S01]  /*0040*/  S2UR UR4, SR_CTAID.X ;  /* 0x00000000000479c3 */ /* 0x000ee20000002500 */
[----:B0-----:R-:W-:-:S13]  /*0050*/  ISETP.GE.AND P0, PT, R2, 0x1, PT ;  /* 0x000000010200780c */ /* 0x001fda0003f06270 */
[----:B-123--:R-:W-:Y:S05]  /*0060*/  @!P0 EXIT ;  /* 0x000000000000894d */ /* 0x00efea0003800000 */
[C---:B------:R-:W-:Y:S01]  /*0070*/  ISETP.GE.U32.AND P0, PT, R2.reuse, 0x4, PT ;  /* 0x000000040200780c */ /* 0x040fe20003f06070 */
[----:B------:R-:W-:Y:S01]  /*0080*/  IMAD R11, R11, UR4, R0 ;  /* 0x000000040b0b7c24 */ /* 0x000fe2000f8e0200 */
[----:B------:R-:W0:Y:S01]  /*0090*/  LDCU.64 UR8, c[0x0][0x358] ;  /* 0x00006b00ff0877ac */ /* 0x000e220008000a00 */
[----:B------:R-:W-:Y:S01]  /*00a0*/  LOP3.LUT R9, R2, 0x3, RZ, 0xc0, !PT ;  /* 0x0000000302097812 */ /* 0x000fe200078ec0ff */
[----:B------:R-:W-:Y:S02]  /*00b0*/  IMAD.MOV.U32 R8, RZ, RZ, RZ ;  /* 0x000000ffff087224 */ /* 0x000fe400078e00ff */
[----:B------:R-:W-:-:S07]  /*00c0*/  LOP3.LUT R16, R11, 0x1, RZ, 0xc0, !PT ;  /* 0x000000010b107812 */ /* 0x000fce00078ec0ff */
[----:B------:R-:W-:Y:S05]  /*00d0*/  @!P0 BRA `(.L_x_0) ;  /* 0x0000002400108947 */ /* 0x000fea0003800000 */
[----:B------:R-:W1:Y:S01]  /*00e0*/  LDCU.64 UR6, c[0x0][0x380] ;  /* 0x00007000ff0677ac */ /* 0x000e620008000a00 */
[----:B------:R-:W-:Y:S01]  /*00f0*/  LOP3.LUT R8, R2, 0x7ffffffc, RZ, 0xc0, !PT ;  /* 0x7ffffffc02087812 */ /* 0x000fe200078ec0ff */
[----:B------:R-:W-:Y:S01]  /*0100*/  IMAD.MOV.U32 R0, RZ, RZ, 0x4d5 ;  /* 0x000004d5ff007424 */ /* 0x000fe200078e00ff */
[----:B------:R-:W-:Y:S01]  /*0110*/  ISETP.NE.AND P0, PT, R16, RZ, PT ;  /* 0x000000ff1000720c */ /* 0x000fe20003f05270 */
[----:B------:R-:W-:Y:S01]  /*0120*/  UMOV UR4, 0x14 ;  /* 0x0000001400047882 */ /* 0x000fe20000000000 */
[----:B------:R-:W-:Y:S01]  /*0130*/  UMOV UR5, 0x0 ;  /* 0x0000000000057882 */ /* 0x000fe20000000000 */
[----:B------:R-:W-:Y:S01]  /*0140*/  IMAD R7, R11, R0, 0x1 ;  /* 0x000000010b077424 */ /* 0x000fe200078e0200 */
[----:B------:R-:W2:Y:S01]  /*0150*/  LDCU.64 UR10, c[0x0][0x390] ;  /* 0x00007200ff0a77ac */ /* 0x000ea20008000a00 */
[----:B------:R-:W-:Y:S01]  /*0160*/  IMAD.MOV R10, RZ, RZ, -R8 ;  /* 0x000000ffff0a7224 */ /* 0x000fe200078e0a08 */
[----:B-1----:R-:W-:-:S04]  /*0170*/  UIMAD.WIDE.U32 UR4, UR6, 0x1, UR4 ;  /* 0x00000001060478a5 */ /* 0x002fc8000f8e0004 */
[----:B------:R-:W-:Y:S02]  /*0180*/  UIADD3 UR6, UPT, UPT, UR5, UR7, URZ ;  /* 0x0000000705067290 */ /* 0x000fe4000fffe0ff */
[----:B------:R-:W-:Y:S02]  /*0190*/  IMAD.U32 R3, RZ, RZ, UR5 ;  /* 0x00000005ff037e24 */ /* 0x000fe4000f8e00ff */
[----:B------:R-:W-:Y:S02]  /*01a0*/  IMAD.U32 R2, RZ, RZ, UR4 ;  /* 0x00000004ff027e24 */ /* 0x000fe4000f8e00ff */
[----:B--2---:R-:W-:-:S07]  /*01b0*/  MOV R3, UR6 ;  /* 0x0000000600037c02 */ /* 0x004fce0008000f00 */
.L_x_37:
[----:B------:R-:W-:Y:S01]  /*01c0*/  VIADD R10, R10, 0x4 ;  /* 0x000000040a0a7836 */ /* 0x000fe20000000000 */
[----:B------:R-:W-:Y:S04]  /*01d0*/  BSSY.RECONVERGENT B0, `(.L_x_1) ;  /* 0x0000093000007945 */ /* 0x000fe80003800200 */
[----:B------:R-:W-:Y:S01]  /*01e0*/  ISETP.NE.AND P1, PT, R10, RZ, PT ;  /* 0x000000ff0a00720c */ /* 0x000fe20003f25270 */
[----:B012345:R-:W-:-:S12]  /*01f0*/  @P0 BRA `(.L_x_2) ;  /* 0x0000000400280947 */ /* 0x03ffd80003800000 */
[----:B------:R-:W1:Y:S01]  /*0200*/  S2R R6, SR_LANEID ;  /* 0x0000000000067919 */ /* 0x000e620000000000 */
[----:B------:R-:W-:Y:S02]  /*0210*/  VOTEU.ANY UR4, UPT, PT ;  /* 0x0000000000047886 */ /* 0x000fe400038e0100 */
[----:B------:R-:W1:Y:S01]  /*0220*/  FLO.U32 R15, UR4 ;  /* 0x00000004000f7d00 */ /* 0x000e6200080e0000 */
[----:B------:R-:W-:-:S06]  /*0230*/  UPOPC UR5, UR4 ;  /* 0x00000004000572bf */ /* 0x000fcc0008000000 */
[----:B------:R-:W-:Y:S01]  /*0240*/  IMAD R19, RZ, RZ, -UR5 ;  /* 0x80000005ff137e24 */ /* 0x000fe2000f8e02ff */
[----:B-1----:R-:W-:-:S13]  /*0250*/  ISETP.EQ.U32.AND P2, PT, R15, R6, PT ;  /* 0x000000060f00720c */ /* 0x002fda0003f42070 */
[----:B0-----:R-:W2:Y:S01]  /*0260*/  @P2 ATOMG.E.ADD.STRONG.GPU PT, R18, desc[UR8][R2.64], R19 ;  /* 0x80000013021229a8 */ /* 0x001ea200081ef108 */
[----:B------:R-:W-:Y:S02]  /*0270*/  IMAD.U32 R4, RZ, RZ, UR10 ;  /* 0x0000000aff047e24 */ /* 0x000fe4000f8e00ff */
[----:B------:R-:W-:Y:S01]  /*0280*/  IMAD.MOV.U32 R12, RZ, RZ, 0x10 ;  /* 0x00000010ff0c7424 */ /* 0x000fe200078e00ff */
[----:B------:R-:W0:Y:S01]  /*0290*/  S2R R5, SR_LTMASK ;  /* 0x0000000000057919 */ /* 0x000e220000003900 */
[----:B------:R-:W-:Y:S02]  /*02a0*/  IMAD.MOV.U32 R13, RZ, RZ, 0x0 ;  /* 0x00000000ff0d7424 */ /* 0x000fe400078e00ff */
[----:B------:R-:W-:Y:S02]  /*02b0*/  IMAD.U32 R0, RZ, RZ, UR11 ;  /* 0x0000000bff007e24 */ /* 0x000fe4000f8e00ff */
[----:B------:R-:W-:-:S04]  /*02c0*/  IMAD.WIDE.U32 R12, R4, 0x1, R12 ;  /* 0x00000001040c7825 */ /* 0x000fc800078e000c */
[----:B------:R-:W-:Y:S01]  /*02d0*/  IMAD.IADD R13, R13, 0x1, R0 ;  /* 0x000000010d0d7824 */ /* 0x000fe200078e0200 */
[----:B0-----:R-:W-:-:S06]  /*02e0*/  LOP3.LUT R17, R5, UR4, RZ, 0xc0, !PT ;  /* 0x0000000405117c12 */ /* 0x001fcc000f8ec0ff */
[----:B------:R-:W0:Y:S01]  /*02f0*/  POPC R17, R17 ;  /* 0x0000001100117309 */ /* 0x000e220000000000 */
[----:B--2---:R-:W0:Y:S02]  /*0300*/  SHFL.IDX PT, R14, R18, R15, 0x1f ;  /* 0x00001f0f120e7589 */ /* 0x004e2400000e0000 */
[----:B0-----:R-:W-:-:S04]  /*0310*/  IADD3 R14, PT, PT, R14, -R17, RZ ;  /* 0x800000110e0e7210 */ /* 0x001fc80007ffe0ff */
[----:B------:R-:W-:-:S13]  /*0320*/  ISETP.GT.AND P2, PT, R14, RZ, PT ;  /* 0x000000ff0e00720c */ /* 0x000fda0003f44270 */
[----:B------:R-:W-:Y:S05]  /*0330*/  @P2 BRA `(.L_x_3) ;  /* 0x0000000000282947 */ /* 0x000fea0003800000 */
[----:B------:R-:W-:Y:S02]  /*0340*/  VOTEU.ANY UR4, UPT, PT ;  /* 0x0000000000047886 */ /* 0x000fe400038e0100 */
[----:B------:R-:W0:Y:S01]  /*0350*/  POPC R17, UR4 ;  /* 0x0000000400117d09 */ /* 0x000e220008000000 */
[----:B------:R-:W-:-:S06]  /*0360*/  UFLO.U32 UR4, UR4 ;  /* 0x00000004000472bd */ /* 0x000fcc00080e0000 */
[----:B------:R-:W-:Y:S01]  /*0370*/  ISETP.EQ.U32.AND P2, PT, R6, UR4, PT ;  /* 0x0000000406007c0c */ /* 0x000fe2000bf42070 */
[----:B------:R-:W-:Y:S01]  /*0380*/  UMOV UR4, URZ ;  /* 0x000000ff00047c82 */ /* 0x000fe20008000000 */
[----:B0-----:R-:W-:-:S04]  /*0390*/  IMAD.WIDE.U32 R14, R17, 0x1, RZ ;  /* 0x00000001110e7825 */ /* 0x001fc800078e00ff */
[----:B------:R-:W-:-:S07]  /*03a0*/  VIADD R15, R15, UR4 ;  /* 0x000000040f0f7c36 */ /* 0x000fce0008000000 */
[----:B------:R4:W5:Y:S04]  /*03b0*/  @P2 ATOMG.E.ADD.STRONG.GPU PT, RZ, desc[UR8][R2.64], R17 ;  /* 0x8000001102ff29a8 */ /* 0x00096800081ef108 */
[----:B------:R4:W5:Y:S01]  /*03c0*/  @P2 ATOMG.E.ADD.64.STRONG.GPU PT, RZ, desc[UR8][R12.64], R14 ;  /* 0x8000000e0cff29a8 */ /* 0x00096200081ef508 */
[----:B------:R-:W-:Y:S05]  /*03d0*/  BRA `(.L_x_4) ;  /* 0x0000000400c87947 */ /* 0x000fea0003800000 */
.L_x_3:
[----:B------:R-:W-:Y:S02]  /*03e0*/  VOTEU.ANY UR4, UPT, PT ;  /* 0x0000000000047886 */ /* 0x000fe400038e0100 */
[----:B------:R-:W0:Y:S08]  /*03f0*/  FLO.U32 R21, UR4 ;  /* 0x0000000400157d00 */ /* 0x000e3000080e0000 */
[----:B------:R-:W1:Y:S01]  /*0400*/  POPC R19, UR4 ;  /* 0x0000000400137d09 */ /* 0x000e620008000000 */
[----:B0-----:R-:W-:Y:S01]  /*0410*/  ISETP.EQ.U32.AND P2, PT, R21, R6, PT ;  /* 0x000000061500720c */ /* 0x001fe20003f42070 */
[----:B------:R-:W0:-:S12]  /*0420*/  LDC.64 R14, c[0x0][0x380] ;  /* 0x0000e000ff0e7b82 */ /* 0x000e180000000a00 */
[----:B-1----:R-:W2:Y:S04]  /*0430*/  @P2 ATOMG.E.ADD.STRONG.GPU PT, R20, desc[UR8][R2.64+-0x8], R19 ;  /* 0xfffff813021429a8 */ /* 0x002ea800081ef108 */
[----:B0-----:R-:W3:Y:S01]  /*0440*/  LDG.E R18, desc[UR8][R14.64+0x8] ;  /* 0x000008080e127981 */ /* 0x001ee2000c1e1900 */
[----:B------:R-:W-:-:S06]  /*0450*/  LOP3.LUT R22, R5, UR4, RZ, 0xc0, !PT ;  /* 0x0000000405167c12 */ /* 0x000fcc000f8ec0ff */
[----:B------:R-:W0:Y:S01]  /*0460*/  POPC R22, R22 ;  /* 0x0000001600167309 */ /* 0x000e220000000000 */
[----:B--2---:R-:W0:Y:S02]  /*0470*/  SHFL.IDX PT, R17, R20, R21, 0x1f ;  /* 0x00001f1514117589 */ /* 0x004e2400000e0000 */
[----:B0-----:R-:W-:-:S05]  /*0480*/  IMAD.IADD R17, R17, 0x1, R22 ;  /* 0x0000000111117824 */ /* 0x001fca00078e0216 */
[----:B---3--:R-:W-:-:S13]  /*0490*/  ISETP.GE.AND P2, PT, R17, R18, PT ;  /* 0x000000121100720c */ /* 0x008fda0003f46270 */
[----:B------:R-:W-:Y:S05]  /*04a0*/  @!P2 BRA `(.L_x_5) ;  /* 0x000000000030a947 */ /* 0x000fea0003800000 */
[----:B------:R-:W-:Y:S02]  /*04b0*/  VOTEU.ANY UR4, UPT, PT ;  /* 0x0000000000047886 */ /* 0x000fe400038e0100 */
[----:B------:R-:W0:Y:S01]  /*04c0*/  POPC R17, UR4 ;  /* 0x0000000400117d09 */ /* 0x000e220008000000 */
[----:B------:R-:W-:-:S06]  /*04d0*/  UFLO.U32 UR4, UR4 ;  /* 0x00000004000472bd */ /* 0x000fcc00080e0000 */
[----:B------:R-:W-:Y:S01]  /*04e0*/  ISETP.EQ.U32.AND P2, PT, R6, UR4, PT ;  /* 0x0000000406007c0c */ /* 0x000fe2000bf42070 */
[----:B------:R-:W-:Y:S01]  /*04f0*/  UMOV UR4, URZ ;  /* 0x000000ff00047c82 */ /* 0x000fe20008000000 */
[----:B0-----:R-:W-:-:S04]  /*0500*/  IMAD.WIDE.U32 R14, R17, 0x1, RZ ;  /* 0x00000001110e7825 */ /* 0x001fc800078e00ff */
[----:B------:R-:W-:Y:S01]  /*0510*/  IMAD.MOV R19, RZ, RZ, -R17 ;  /* 0x000000ffff137224 */ /* 0x000fe200078e0a11 */
[----:B------:R-:W-:-:S06]  /*0520*/  IADD3 R15, PT, PT, R15, UR4, RZ ;  /* 0x000000040f0f7c10 */ /* 0x000fcc000fffe0ff */
[----:B------:R3:W5:Y:S04]  /*0530*/  @P2 ATOMG.E.ADD.STRONG.GPU PT, RZ, desc[UR8][R2.64+-0x8], R19 ;  /* 0xfffff81302ff29a8 */ /* 0x00076800081ef108 */
[----:B------:R3:W5:Y:S04]  /*0540*/  @P2 ATOMG.E.ADD.STRONG.GPU PT, RZ, desc[UR8][R2.64], R17 ;  /* 0x8000001102ff29a8 */ /* 0x00076800081ef108 */
[----:B------:R3:W5:Y:S01]  /*0550*/  @P2 ATOMG.E.ADD.64.STRONG.GPU PT, RZ, desc[UR8][R12.64], R14 ;  /* 0x8000000e0cff29a8 */ /* 0x00076200081ef508 */
[----:B------:R-:W-:Y:S05]  /*0560*/  BRA `(.L_x_4) ;  /* 0x0000000400647947 */ /* 0x000fea0003800000 */
.L_x_5:
[----:B------:R-:W2:Y:S01]  /*0570*/  LDG.E.64 R14, desc[UR8][R14.64] ;  /* 0x000000080e0e7981 */ /* 0x000ea2000c1e1b00 */
[----:B------:R-:W-:Y:S02]  /*0580*/  VIADD R19, R7, 0xffffffff ;  /* 0xffffffff07137836 */ /* 0x000fe40000000000 */
[----:B--2---:R-:W-:-:S05]  /*0590*/  IMAD.WIDE R12, R17, 0x4, R14 ;  /* 0x00000004110c7825 */ /* 0x004fca00078e020e */
[----:B------:R0:W-:Y:S01]  /*05a0*/  ST.E desc[UR8][R12.64], R19 ;  /* 0x000000130c007985 */ /* 0x0001e2000c101908 */
[----:B------:R-:W-:Y:S06]  /*05b0*/  MEMBAR.SC.GPU ;  /* 0x0000000000007992 */ /* 0x000fec0000002000 */
[----:B------:R-:W-:-:S00]  /*05c0*/  ERRBAR ;  /* 0x00000000000079ab */ /* 0x000fc00000000000 */
[----:B------:R-:W-:Y:S06]  /*05d0*/  CGAERRBAR ;  /* 0x00000000000075ab */ /* 0x000fec0000000000 */
[----:B------:R-:W-:Y:S01]  /*05e0*/  CCTL.IVALL ;  /* 0x00000000ff00798f */ /* 0x000fe20002000000 */
[----:B------:R-:W-:Y:S01]  /*05f0*/  VOTEU.ANY UR4, UPT, PT ;  /* 0x0000000000047886 */ /* 0x000fe200038e0100 */
[----:B0-----:R-:W0:Y:S01]  /*0600*/  LDC.64 R12, c[0x0][0x390] ;  /* 0x0000e400ff0c7b82 */ /* 0x001e220000000a00 */
[----:B------:R-:W1:Y:S01]  /*0610*/  POPC R17, UR4 ;  /* 0x0000000400117d09 */ /* 0x000e620008000000 */
[----:B------:R-:W-:-:S06]  /*0620*/  UFLO.U32 UR4, UR4 ;  /* 0x00000004000472bd */ /* 0x000fcc00080e0000 */
[----:B------:R-:W-:Y:S01]  /*0630*/  ISETP.EQ.U32.AND P2, PT, R6, UR4, PT ;  /* 0x0000000406007c0c */ /* 0x000fe2000bf42070 */
[----:B------:R-:W-:Y:S01]  /*0640*/  UMOV UR4, URZ ;  /* 0x000000ff00047c82 */ /* 0x000fe20008000000 */
[----:B-1----:R-:W-:-:S04]  /*0650*/  IMAD.WIDE.U32 R14, R17, 0x1, RZ ;  /* 0x00000001110e7825 */ /* 0x002fc800078e00ff */
[----:B------:R-:W-:-:S07]  /*0660*/  VIADD R15, R15, UR4 ;  /* 0x000000040f0f7c36 */ /* 0x000fce0008000000 */
[----:B------:R2:W5:Y:S04]  /*0670*/  @P2 ATOMG.E.ADD.STRONG.GPU PT, RZ, desc[UR8][R2.64+-0x4], R17 ;  /* 0xfffffc1102ff29a8 */ /* 0x00056800081ef108 */
[----:B0-----:R2:W5:Y:S01]  /*0680*/  @P2 ATOMG.E.ADD.64.STRONG.GPU PT, RZ, desc[UR8][R12.64], R14 ;  /* 0x8000000e0cff29a8 */ /* 0x00156200081ef508 */
[----:B------:R-:W-:Y:S05]  /*0690*/  BRA `(.L_x_4) ;  /* 0x0000000400187947 */ /* 0x000fea0003800000 */
.L_x_2:
[----:B------:R-:W1:Y:S01]  /*06a0*/  S2R R6, SR_LANEID ;  /* 0x0000000000067919 */ /* 0x000e620000000000 */
[----:B------:R-:W-:Y:S02]  /*06b0*/  VOTEU.ANY UR4, UPT, PT ;  /* 0x0000000000047886 */ /* 0x000fe400038e0100 */
[----:B------:R-:W1:Y:S01]  /*06c0*/  FLO.U32 R13, UR4 ;  /* 0x00000004000d7d00 */ /* 0x000e6200080e0000 */
[----:B------:R-:W-:-:S06]  /*06d0*/  UPOPC UR5, UR4 ;  /* 0x00000004000572bf */ /* 0x000fcc0008000000 */
[----:B------:R-:W-:Y:S01]  /*06e0*/  IMAD R17, RZ, RZ, -UR5 ;  /* 0x80000005ff117e24 */ /* 0x000fe2000f8e02ff */
[----:B-1----:R-:W-:-:S13]  /*06f0*/  ISETP.EQ.U32.AND P2, PT, R13, R6, PT ;  /* 0x000000060d00720c */ /* 0x002fda0003f42070 */
[----:B0-----:R-:W2:Y:S01]  /*0700*/  @P2 ATOMG.E.ADD.STRONG.GPU PT, R4, desc[UR8][R2.64+-0x4], R17 ;  /* 0xfffffc11020429a8 */ /* 0x001ea200081ef108 */
[----:B------:R-:W-:Y:S01]  /*0710*/  BSSY.RELIABLE B1, `(.L_x_6) ;  /* 0x000002f000017945 */ /* 0x000fe20003800100 */
[----:B------:R-:W0:Y:S02]  /*0720*/  S2R R5, SR_LTMASK ;  /* 0x0000000000057919 */ /* 0x000e240000003900 */
[----:B0-----:R-:W-:-:S04]  /*0730*/  LOP3.LUT R12, R5, UR4, RZ, 0xc0, !PT ;  /* 0x00000004050c7c12 */ /* 0x001fc8000f8ec0ff */
[----:B------:R-:W0:Y:S01]  /*0740*/  POPC R15, R12 ;  /* 0x0000000c000f7309 */ /* 0x000e220000000000 */
[----:B--2---:R-:W0:Y:S02]  /*0750*/  SHFL.IDX PT, R0, R4, R13, 0x1f ;  /* 0x00001f0d04007589 */ /* 0x004e2400000e0000 */
[----:B0-----:R-:W-:-:S05]  /*0760*/  IMAD.IADD R0, R0, 0x1, -R15 ;  /* 0x0000000100007824 */ /* 0x001fca00078e0a0f */
[----:B------:R-:W-:-:S13]  /*0770*/  ISETP.GT.AND P2, PT, R0, RZ, PT ;  /* 0x000000ff0000720c */ /* 0x000fda0003f44270 */
[----:B------:R-:W-:Y:S05]  /*0780*/  @P2 BRA `(.L_x_7) ;  /* 0x0000000000182947 */ /* 0x000fea0003800000 */
[----:B------:R-:W-:Y:S02]  /*0790*/  VOTEU.ANY UR4, UPT, PT ;  /* 0x0000000000047886 */ /* 0x000fe400038e0100 */
[----:B------:R-:W-:Y:S02]  /*07a0*/  UFLO.U32 UR5, UR4 ;  /* 0x00000004000572bd */ /* 0x000fe400080e0000 */
[----:B------:R-:W0:Y:S04]  /*07b0*/  POPC R13, UR4 ;  /* 0x00000004000d7d09 */ /* 0x000e280008000000 */
[----:B------:R-:W-:-:S13]  /*07c0*/  ISETP.EQ.U32.AND P2, PT, R6, UR5, PT ;  /* 0x0000000506007c0c */ /* 0x000fda000bf42070 */
[----:B0-----:R0:W5:Y:S01]  /*07d0*/  @P2 ATOMG.E.ADD.STRONG.GPU PT, RZ, desc[UR8][R2.64+-0x4], R13 ;  /* 0xfffffc0d02ff29a8 */ /* 0x00116200081ef108 */
[----:B------:R-:W-:Y:S05]  /*07e0*/  BRA `(.L_x_8) ;  /* 0x0000000000847947 */ /* 0x000fea0003800000 */
.L_x_7:
[----:B------:R-:W-:Y:S02]  /*07f0*/  VOTEU.ANY UR4, UPT, PT ;  /* 0x0000000000047886 */ /* 0x000fe400038e0100 */
[----:B------:R-:W0:Y:S01]  /*0800*/  FLO.U32 R13, UR4 ;  /* 0x00000004000d7d00 */ /* 0x000e2200080e0000 */
[----:B------:R-:W-:-:S06]  /*0810*/  UPOPC UR5, UR4 ;  /* 0x00000004000572bf */ /* 0x000fcc0008000000 */
[----:B------:R-:W-:Y:S01]  /*0820*/  IMAD R17, RZ, RZ, -UR5 ;  /* 0x80000005ff117e24 */ /* 0x000fe2000f8e02ff */
[----:B0-----:R-:W-:-:S13]  /*0830*/  ISETP.EQ.U32.AND P2, PT, R13, R6, PT ;  /* 0x000000060d00720c */ /* 0x001fda0003f42070 */
[----:B------:R-:W2:Y:S01]  /*0840*/  @P2 ATOMG.E.ADD.STRONG.GPU PT, R4, desc[UR8][R2.64+-0x8], R17 ;  /* 0xfffff811020429a8 */ /* 0x000ea200081ef108 */
[----:B------:R-:W-:-:S04]  /*0850*/  LOP3.LUT R12, R5, UR4, RZ, 0xc0, !PT ;  /* 0x00000004050c7c12 */ /* 0x000fc8000f8ec0ff */
[----:B------:R-:W0:Y:S01]  /*0860*/  POPC R15, R12 ;  /* 0x0000000c000f7309 */ /* 0x000e220000000000 */
[----:B--2---:R-:W0:Y:S02]  /*0870*/  SHFL.IDX PT, R0, R4, R13, 0x1f ;  /* 0x00001f0d04007589 */ /* 0x004e2400000e0000 */
[----:B0-----:R-:W-:-:S04]  /*0880*/  IADD3 R0, PT, PT, R0, -R15, RZ ;  /* 0x8000000f00007210 */ /* 0x001fc80007ffe0ff */
[----:B------:R-:W-:-:S13]  /*0890*/  ISETP.GT.AND P2, PT, R0, RZ, PT ;  /* 0x000000ff0000720c */ /* 0x000fda0003f44270 */
[----:B------:R-:W-:Y:S05]  /*08a0*/  @P2 BREAK.RELIABLE B1 ;  /* 0x0000000000012942 */ /* 0x000fea0003800100 */
[----:B------:R-:W-:Y:S05]  /*08b0*/  @!P2 BRA `(.L_x_9) ;  /* 0x000000000038a947 */ /* 0x000fea0003800000 */
[----:B------:R-:W-:Y:S01]  /*08c0*/  VOTEU.ANY UR4, UPT, PT ;  /* 0x0000000000047886 */ /* 0x000fe200038e0100 */
[----:B------:R-:W-:Y:S01]  /*08d0*/  IMAD.U32 R4, RZ, RZ, UR10 ;  /* 0x0000000aff047e24 */ /* 0x000fe2000f8e00ff */
[----:B------:R-:W0:Y:S01]  /*08e0*/  POPC R17, UR4 ;  /* 0x0000000400117d09 */ /* 0x000e220008000000 */
[----:B------:R-:W-:Y:S01]  /*08f0*/  UFLO.U32 UR4, UR4 ;  /* 0x00000004000472bd */ /* 0x000fe200080e0000 */
[----:B------:R-:W-:Y:S02]  /*0900*/  IMAD.U32 R0, RZ, RZ, UR11 ;  /* 0x0000000bff007e24 */ /* 0x000fe4000f8e00ff */
[----:B------:R-:W-:-:S03]  /*0910*/  IADD3 R12, P3, PT, R4, 0x8, RZ ;  /* 0x00000008040c7810 */ /* 0x000fc60007f7e0ff */
[----:B------:R-:W-:Y:S01]  /*0920*/  ISETP.EQ.U32.AND P2, PT, R6, UR4, PT ;  /* 0x0000000406007c0c */ /* 0x000fe2000bf42070 */
[----:B------:R-:W-:Y:S01]  /*0930*/  UMOV UR4, URZ ;  /* 0x000000ff00047c82 */ /* 0x000fe20008000000 */
[----:B------:R-:W-:Y:S02]  /*0940*/  IMAD.X R13, RZ, RZ, R0, P3 ;  /* 0x000000ffff0d7224 */ /* 0x000fe400018e0600 */
[----:B0-----:R-:W-:-:S04]  /*0950*/  IMAD.WIDE.U32 R14, R17, 0x1, RZ ;  /* 0x00000001110e7825 */ /* 0x001fc800078e00ff */
[----:B------:R-:W-:-:S05]  /*0960*/  VIADD R15, R15, UR4 ;  /* 0x000000040f0f7c36 */ /* 0x000fca0008000000 */
[----:B------:R0:W5:Y:S04]  /*0970*/  @P2 ATOMG.E.ADD.STRONG.GPU PT, RZ, desc[UR8][R2.64], R17 ;  /* 0x8000001102ff29a8 */ /* 0x00016800081ef108 */
[----:B------:R0:W5:Y:S01]  /*0980*/  @P2 ATOMG.E.ADD.64.STRONG.GPU PT, RZ, desc[UR8][R12.64], R14 ;  /* 0x8000000e0cff29a8 */ /* 0x00016200081ef508 */
[----:B------:R-:W-:Y:S05]  /*0990*/  BRA `(.L_x_4) ;  /* 0x0000000000587947 */ /* 0x000fea0003800000 */
.L_x_9:
[----:B------:R-:W-:Y:S02]  /*09a0*/  VOTEU.ANY UR4, UPT, PT ;  /* 0x0000000000047886 */ /* 0x000fe400038e0100 */
[----:B------:R-:W-:Y:S02]  /*09b0*/  UFLO.U32 UR5, UR4 ;  /* 0x00000004000572bd */ /* 0x000fe400080e0000 */
[----:B------:R-:W0:Y:S04]  /*09c0*/  POPC R13, UR4 ;  /* 0x00000004000d7d09 */ /* 0x000e280008000000 */
[----:B------:R-:W-:-:S13]  /*09d0*/  ISETP.EQ.U32.AND P2, PT, R6, UR5, PT ;  /* 0x0000000506007c0c */ /* 0x000fda000bf42070 */
[----:B0-----:R1:W5:Y:S04]  /*09e0*/  @P2 ATOMG.E.ADD.STRONG.GPU PT, RZ, desc[UR8][R2.64+-0x8], R13 ;  /* 0xfffff80d02ff29a8 */ /* 0x00136800081ef108 */
[----:B------:R1:W5:Y:S02]  /*09f0*/  @P2 ATOMG.E.ADD.STRONG.GPU PT, RZ, desc[UR8][R2.64+-0x4], R13 ;  /* 0xfffffc0d02ff29a8 */ /* 0x00036400081ef108 */
.L_x_8:
[----:B------:R-:W-:Y:S05]  /*0a00*/  BSYNC.RELIABLE B1 ;  /* 0x0000000000017941 */ /* 0x000fea0003800100 */
.L_x_6:
[----:B------:R-:W-:Y:S01]  /*0a10*/  VOTEU.ANY UR5, UPT, PT ;  /* 0x0000000000057886 */ /* 0x000fe200038e0100 */
[----:B------:R-:W-:Y:S01]  /*0a20*/  IMAD.U32 R4, RZ, RZ, UR10 ;  /* 0x0000000aff047e24 */ /* 0x000fe2000f8e00ff */
[----:B------:R-:W-:Y:S01]  /*0a30*/  UPOPC UR6, UR5 ;  /* 0x00000005000672bf */ /* 0x000fe20008000000 */
[----:B------:R-:W-:Y:S01]  /*0a40*/  MOV R0, UR11 ;  /* 0x0000000b00007c02 */ /* 0x000fe20008000f00 */
[----:B------:R-:W-:Y:S02]  /*0a50*/  UFLO.U32 UR5, UR5 ;  /* 0x00000005000572bd */ /* 0x000fe400080e0000 */
[----:B------:R-:W-:Y:S01]  /*0a60*/  UIMAD.WIDE.U32 UR6, UR6, 0x1, URZ ;  /* 0x00000001060678a5 */ /* 0x000fe2000f8e00ff */
[----:B------:R-:W-:Y:S01]  /*0a70*/  IADD3 R14, P3, PT, R4, 0x18, RZ ;  /* 0x00000018040e7810 */ /* 0x000fe20007f7e0ff */
[----:B------:R-:W-:Y:S02]  /*0a80*/  UMOV UR4, URZ ;  /* 0x000000ff00047c82 */ /* 0x000fe40008000000 */
[----:B------:R-:W-:Y:S01]  /*0a90*/  ISETP.EQ.U32.AND P2, PT, R6, UR5, PT ;  /* 0x0000000506007c0c */ /* 0x000fe2000bf42070 */
[----:B------:R-:W-:-:S02]  /*0aa0*/  UIADD3 UR4, UPT, UPT, UR7, UR4, URZ ;  /* 0x0000000407047290 */ /* 0x000fc4000fffe0ff */
[----:B01----:R-:W-:Y:S02]  /*0ab0*/  IMAD.U32 R13, RZ, RZ, UR7 ;  /* 0x00000007ff0d7e24 */ /* 0x003fe4000f8e00ff */
[----:B------:R-:W-:Y:S02]  /*0ac0*/  IMAD.X R15, RZ, RZ, R0, P3 ;  /* 0x000000ffff0f7224 */ /* 0x000fe400018e0600 */
[----:B------:R-:W-:Y:S02]  /*0ad0*/  IMAD.U32 R12, RZ, RZ, UR6 ;  /* 0x00000006ff0c7e24 */ /* 0x000fe4000f8e00ff */
[----:B------:R-:W-:-:S05]  /*0ae0*/  IMAD.U32 R13, RZ, RZ, UR4 ;  /* 0x00000004ff0d7e24 */ /* 0x000fca000f8e00ff */
[----:B------:R1:W5:Y:S02]  /*0af0*/  @P2 ATOMG.E.ADD.64.STRONG.GPU PT, RZ, desc[UR8][R14.64], R12 ;  /* 0x8000000c0eff29a8 */ /* 0x00036400081ef508 */
.L_x_4:
[----:B------:R-:W-:Y:S05]  /*0b00*/  BSYNC.RECONVERGENT B0 ;  /* 0x0000000000007941 */ /* 0x000fea0003800200 */
.L_x_1:
[----:B------:R-:W-:Y:S05]  /*0b10*/  WARPSYNC.ALL ;  /* 0x0000000000007948 */ /* 0x000fea0003800000 */
[----:B------:R-:W-:Y:S01]  /*0b20*/  ISETP.NE.AND P2, PT, R16, RZ, PT ;  /* 0x000000ff1000720c */ /* 0x000fe20003f45270 */
[----:B------:R-:W-:-:S12]  /*0b30*/  BSSY.RECONVERGENT B0, `(.L_x_10) ;  /* 0x0000087000007945 */ /* 0x000fd80003800200 */
[----:B------:R-:W-:Y:S05]  /*0b40*/  @!P2 BRA `(.L_x_11) ;  /* 0x0000000000f4a947 */ /* 0x000fea0003800000 */
[----:B------:R-:W-:Y:S02]  /*0b50*/  VOTEU.ANY UR4, UPT, PT ;  /* 0x0000000000047886 */ /* 0x000fe400038e0100 */
[----:B01234-:R-:W0:Y:S01]  /*0b60*/  FLO.U32 R13, UR4 ;  /* 0x00000004000d7d00 */ /* 0x01fe2200080e0000 */
[----:B------:R-:W-:-:S06]  /*0b70*/  UPOPC UR5, UR4 ;  /* 0x00000004000572bf */ /* 0x000fcc0008000000 */
[----:B------:R-:W-:Y:S01]  /*0b80*/  IMAD R17, RZ, RZ, -UR5 ;  /* 0x80000005ff117e24 */ /* 0x000fe2000f8e02ff */
[----:B0-----:R-:W-:-:S13]  /*0b90*/  ISETP.EQ.U32.AND P3, PT, R13, R6, PT ;  /* 0x000000060d00720c */ /* 0x001fda0003f62070 */
[----:B------:R-:W2:Y:S01]  /*0ba0*/  @P3 ATOMG.E.ADD.STRONG.GPU PT, R14, desc[UR8][R2.64+-0x4], R17 ;  /* 0xfffffc11020e39a8 */ /* 0x000ea200081ef108 */
[----:B------:R-:W-:-:S06]  /*0bb0*/  LOP3.LUT R15, R5, UR4, RZ, 0xc0, !PT ;  /* 0x00000004050f7c12 */ /* 0x000fcc000f8ec0ff */
[----:B------:R-:W0:Y:S01]  /*0bc0*/  POPC R15, R15 ;  /* 0x0000000f000f7309 */ /* 0x000e220000000000 */
[----:B--2---:R-:W0:Y:S02]  /*0bd0*/  SHFL.IDX PT, R12, R14, R13, 0x1f ;  /* 0x00001f0d0e0c7589 */ /* 0x004e2400000e0000 */
[----:B0-----:R-:W-:-:S04]  /*0be0*/  IADD3 R12, PT, PT, R12, -R15, RZ ;  /* 0x8000000f0c0c7210 */ /* 0x001fc80007ffe0ff */
[----:B------:R-:W-:-:S13]  /*0bf0*/  ISETP.GE.AND P3, PT, R12, 0x1, PT ;  /* 0x000000010c00780c */ /* 0x000fda0003f66270 */
[----:B------:R-:W-:Y:S05]  /*0c00*/  @!P3 BRA `(.L_x_12) ;  /* 0x000000000094b947 */ /* 0x000fea0003800000 */
[----:B------:R-:W-:Y:S02]  /*0c10*/  VOTEU.ANY UR4, UPT, PT ;  /* 0x0000000000047886 */ /* 0x000fe400038e0100 */
[----:B------:R-:W0:Y:S01]  /*0c20*/  FLO.U32 R15, UR4 ;  /* 0x00000004000f7d00 */ /* 0x000e2200080e0000 */
[----:B------:R-:W-:-:S06]  /*0c30*/  UPOPC UR5, UR4 ;  /* 0x00000004000572bf */ /* 0x000fcc0008000000 */
[----:B------:R-:W-:Y:S01]  /*0c40*/  IMAD R19, RZ, RZ, -UR5 ;  /* 0x80000005ff137e24 */ /* 0x000fe2000f8e02ff */
[----:B0-----:R-:W-:-:S13]  /*0c50*/  ISETP.EQ.U32.AND P3, PT, R15, R6, PT ;  /* 0x000000060f00720c */ /* 0x001fda0003f62070 */
[----:B------:R-:W2:Y:S01]  /*0c60*/  @P3 ATOMG.E.ADD.STRONG.GPU PT, R18, desc[UR8][R2.64+-0x8], R19 ;  /* 0xfffff813021239a8 */ /* 0x000ea200081ef108 */
[----:B------:R-:W-:Y:S01]  /*0c70*/  LOP3.LUT R17, R5, UR4, RZ, 0xc0, !PT ;  /* 0x0000000405117c12 */ /* 0x000fe2000f8ec0ff */
[----:B------:R-:W-:Y:S02]  /*0c80*/  IMAD.MOV.U32 R12, RZ, RZ, 0x8 ;  /* 0x00000008ff0c7424 */ /* 0x000fe400078e00ff */
[----:B------:R-:W-:-:S03]  /*0c90*/  IMAD.MOV.U32 R13, RZ, RZ, 0x0 ;  /* 0x00000000ff0d7424 */ /* 0x000fc600078e00ff */
[----:B------:R-:W0:Y:S01]  /*0ca0*/  POPC R17, R17 ;  /* 0x0000001100117309 */ /* 0x000e220000000000 */
[----:B------:R-:W-:-:S04]  /*0cb0*/  IMAD.WIDE.U32 R12, R4, 0x1, R12 ;  /* 0x00000001040c7825 */ /* 0x000fc800078e000c */
[----:B------:R-:W-:Y:S01]  /*0cc0*/  IMAD.IADD R13, R0, 0x1, R13 ;  /* 0x00000001000d7824 */ /* 0x000fe200078e020d */
[----:B--2---:R-:W0:Y:S02]  /*0cd0*/  SHFL.IDX PT, R14, R18, R15, 0x1f ;  /* 0x00001f0f120e7589 */ /* 0x004e2400000e0000 */
[----:B0-----:R-:W-:-:S05]  /*0ce0*/  IMAD.IADD R14, R14, 0x1, -R17 ;  /* 0x000000010e0e7824 */ /* 0x001fca00078e0a11 */
[----:B------:R-:W-:-:S13]  /*0cf0*/  ISETP.GE.AND P3, PT, R14, 0x1, PT ;  /* 0x000000010e00780c */ /* 0x000fda0003f66270 */
[----:B------:R-:W-:Y:S05]  /*0d00*/  @!P3 BRA `(.L_x_13) ;  /* 0x000000000028b947 */ /* 0x000fea0003800000 */
[----:B------:R-:W-:Y:S02]  /*0d10*/  VOTEU.ANY UR4, UPT, PT ;  /* 0x0000000000047886 */ /* 0x000fe400038e0100 */
[----:B------:R-:W0:Y:S01]  /*0d20*/  POPC R17, UR4 ;  /* 0x0000000400117d09 */ /* 0x000e220008000000 */
[----:B------:R-:W-:-:S06]  /*0d30*/  UFLO.U32 UR4, UR4 ;  /* 0x00000004000472bd */ /* 0x000fcc00080e0000 */
[----:B------:R-:W-:Y:S01]  /*0d40*/  ISETP.EQ.U32.AND P3, PT, R6, UR4, PT ;  /* 0x0000000406007c0c */ /* 0x000fe2000bf62070 */
[----:B------:R-:W-:Y:S01]  /*0d50*/  UMOV UR4, URZ ;  /* 0x000000ff00047c82 */ /* 0x000fe20008000000 */
[----:B0-----:R-:W-:-:S05]  /*0d60*/  IMAD.WIDE.U32 R14, R17, 0x1, RZ ;  /* 0x00000001110e7825 */ /* 0x001fca00078e00ff */
[----:B------:R-:W-:-:S06]  /*0d70*/  IADD3 R15, PT, PT, R15, UR4, RZ ;  /* 0x000000040f0f7c10 */ /* 0x000fcc000fffe0ff */
[----:B------:R0:W5:Y:S04]  /*0d80*/  @P3 ATOMG.E.ADD.STRONG.GPU PT, RZ, desc[UR8][R2.64], R17 ;  /* 0x8000001102ff39a8 */ /* 0x00016800081ef108 */
[----:B------:R0:W5:Y:S01]  /*0d90*/  @P3 ATOMG.E.ADD.64.STRONG.GPU PT, RZ, desc[UR8][R12.64], R14 ;  /* 0x8000000e0cff39a8 */ /* 0x00016200081ef508 */
[----:B------:R-:W-:Y:S05]  /*0da0*/  BRA `(.L_x_14) ;  /* 0x00000004007c7947 */ /* 0x000fea0003800000 */
.L_x_13:
        /* <DEDUP_REMOVED lines=8> */
[----:B------:R1:W5:Y:S04]  /*0e30*/  @P3 ATOMG.E.ADD.STRONG.GPU PT, RZ, desc[UR8][R2.64+-0x4], R17 ;  /* 0xfffffc1102ff39a8 */ /* 0x00036800081ef108 */
[----:B------:R1:W5:Y:S01]  /*0e40*/  @P3 ATOMG.E.ADD.64.STRONG.GPU PT, RZ, desc[UR8][R12.64+0x10], R14 ;  /* 0x8000100e0cff39a8 */ /* 0x00036200081ef508 */
[----:B------:R-:W-:Y:S05]  /*0e50*/  BRA `(.L_x_14) ;  /* 0x0000000400507947 */ /* 0x000fea0003800000 */
.L_x_12:
[----:B------:R-:W-:Y:S01]  /*0e60*/  VOTEU.ANY UR4, UPT, PT ;  /* 0x0000000000047886 */ /* 0x000fe200038e0100 */
[----:B------:R-:W-:Y:S01]  /*0e70*/  IADD3 R12, P4, PT, R4, 0x18, RZ ;  /* 0x00000018040c7810 */ /* 0x000fe20007f9e0ff */
[----:B------:R-:W0:Y:S01]  /*0e80*/  POPC R17, UR4 ;  /* 0x0000000400117d09 */ /* 0x000e220008000000 */
[----:B------:R-:W-:-:S03]  /*0e90*/  UFLO.U32 UR4, UR4 ;  /* 0x00000004000472bd */ /* 0x000fc600080e0000 */
[----:B------:R-:W-:-:S03]  /*0ea0*/  IMAD.X R13, RZ, RZ, R0, P4 ;  /* 0x000000ffff0d7224 */ /* 0x000fc600020e0600 */
[----:B------:R-:W-:Y:S01]  /*0eb0*/  ISETP.EQ.U32.AND P3, PT, R6, UR4, PT ;  /* 0x0000000406007c0c */ /* 0x000fe2000bf62070 */
[----:B------:R-:W-:Y:S01]  /*0ec0*/  UMOV UR4, URZ ;  /* 0x000000ff00047c82 */ /* 0x000fe20008000000 */
[----:B0-----:R-:W-:-:S04]  /*0ed0*/  IMAD.WIDE.U32 R14, R17, 0x1, RZ ;  /* 0x00000001110e7825 */ /* 0x001fc800078e00ff */
[----:B------:R-:W-:-:S07]  /*0ee0*/  VIADD R15, R15, UR4 ;  /* 0x000000040f0f7c36 */ /* 0x000fce0008000000 */
[----:B------:R2:W5:Y:S04]  /*0ef0*/  @P3 ATOMG.E.ADD.STRONG.GPU PT, RZ, desc[UR8][R2.64+-0x4], R17 ;  /* 0xfffffc1102ff39a8 */ /* 0x00056800081ef108 */
[----:B------:R2:W5:Y:S01]  /*0f00*/  @P3 ATOMG.E.ADD.64.STRONG.GPU PT, RZ, desc[UR8][R12.64], R14 ;  /* 0x8000000e0cff39a8 */ /* 0x00056200081ef508 */
[----:B------:R-:W-:Y:S05]  /*0f10*/  BRA `(.L_x_14) ;  /* 0x0000000400207947 */ /* 0x000fea0003800000 */
.L_x_11:
[----:B------:R-:W-:Y:S02]  /*0f20*/  VOTEU.ANY UR4, UPT, PT ;  /* 0x0000000000047886 */ /* 0x000fe400038e0100 */
[----:B01234-:R-:W0:Y:S01]  /*0f30*/  FLO.U32 R13, UR4 ;  /* 0x00000004000d7d00 */ /* 0x01fe2200080e0000 */
[----:B------:R-:W-:-:S06]  /*0f40*/  UPOPC UR5, UR4 ;  /* 0x00000004000572bf */ /* 0x000fcc0008000000 */
[----:B------:R-:W-:Y:S01]  /*0f50*/  IMAD R17, RZ, RZ, -UR5 ;  /* 0x80000005ff117e24 */ /* 0x000fe2000f8e02ff */
[----:B0-----:R-:W-:-:S13]  /*0f60*/  ISETP.EQ.U32.AND P3, PT, R13, R6, PT ;  /* 0x000000060d00720c */ /* 0x001fda0003f62070 */
[----:B------:R-:W2:Y:S01]  /*0f70*/  @P3 ATOMG.E.ADD.STRONG.GPU PT, R14, desc[UR8][R2.64], R17 ;  /* 0x80000011020e39a8 */ /* 0x000ea200081ef108 */
[----:B------:R-:W-:Y:S01]  /*0f80*/  LOP3.LUT R15, R5, UR4, RZ, 0xc0, !PT ;  /* 0x00000004050f7c12 */ /* 0x000fe2000f8ec0ff */
[----:B------:R-:W-:Y:S05]  /*0f90*/  BSSY.RELIABLE B1, `(.L_x_15) ;  /* 0x0000033000017945 */ /* 0x000fea0003800100 */
[----:B------:R-:W0:Y:S01]  /*0fa0*/  POPC R15, R15 ;  /* 0x0000000f000f7309 */ /* 0x000e220000000000 */
[----:B--2---:R-:W0:Y:S02]  /*0fb0*/  SHFL.IDX PT, R12, R14, R13, 0x1f ;  /* 0x00001f0d0e0c7589 */ /* 0x004e2400000e0000 */
[----:B0-----:R-:W-:-:S04]  /*0fc0*/  IADD3 R12, PT, PT, R12, -R15, RZ ;  /* 0x8000000f0c0c7210 */ /* 0x001fc80007ffe0ff */
[----:B------:R-:W-:-:S13]  /*0fd0*/  ISETP.GE.AND P3, PT, R12, 0x1, PT ;  /* 0x000000010c00780c */ /* 0x000fda0003f66270 */
[----:B------:R-:W-:Y:S05]  /*0fe0*/  @!P3 BRA `(.L_x_16) ;  /* 0x0000000000a0b947 */ /* 0x000fea0003800000 */
        /* <DEDUP_REMOVED lines=12> */
[----:B------:R-:W-:Y:S05]  /*10b0*/  @!P3 BREAK.RELIABLE B1 ;  /* 0x000000000001b942 */ /* 0x000fea0003800100 */
[----:B------:R-:W-:Y:S05]  /*10c0*/  @!P3 BRA `(.L_x_17) ;  /* 0x000000000020b947 */ /* 0x000fea0003800000 */
[----:B------:R-:W-:Y:S02]  /*10d0*/  VOTEU.ANY UR4, UPT, PT ;  /* 0x0000000000047886 */ /* 0x000fe400038e0100 */
[----:B------:R-:W0:Y:S01]  /*10e0*/  POPC R13, UR4 ;  /* 0x00000004000d7d09 */ /* 0x000e220008000000 */
[----:B------:R-:W-:-:S06]  /*10f0*/  UFLO.U32 UR4, UR4 ;  /* 0x00000004000472bd */ /* 0x000fcc00080e0000 */
[----:B------:R-:W-:Y:S01]  /*1100*/  ISETP.EQ.U32.AND P3, PT, R6, UR4, PT ;  /* 0x0000000406007c0c */ /* 0x000fe2000bf62070 */
[----:B0-----:R-:W-:-:S12]  /*1110*/  IMAD.MOV R15, RZ, RZ, -R13 ;  /* 0x000000ffff0f7224 */ /* 0x001fd800078e0a0d */
[----:B------:R1:W5:Y:S04]  /*1120*/  @P3 ATOMG.E.ADD.STRONG.GPU PT, RZ, desc[UR8][R2.64+-0x8], R15 ;  /* 0xfffff80f02ff39a8 */ /* 0x00036800081ef108 */
[----:B------:R1:W5:Y:S01]  /*1130*/  @P3 ATOMG.E.ADD.STRONG.GPU PT, RZ, desc[UR8][R2.64], R13 ;  /* 0x8000000d02ff39a8 */ /* 0x00036200081ef108 */
[----:B------:R-:W-:Y:S05]  /*1140*/  BRA `(.L_x_18) ;  /* 0x00000000005c7947 */ /* 0x000fea0003800000 */
.L_x_17:
[----:B------:R-:W2:Y:S02]  /*1150*/  LDG.E.64 R12, desc[UR8][R12.64] ;  /* 0x000000080c0c7981 */ /* 0x000ea4000c1e1b00 */
[----:B--2---:R-:W-:-:S05]  /*1160*/  IMAD.WIDE R14, R15, 0x4, R12 ;  /* 0x000000040f0e7825 */ /* 0x004fca00078e020c */
[----:B------:R0:W-:Y:S01]  /*1170*/  ST.E desc[UR8][R14.64], R7 ;  /* 0x000000070e007985 */ /* 0x0001e2000c101908 */
[----:B------:R-:W-:Y:S06]  /*1180*/  MEMBAR.SC.GPU ;  /* 0x0000000000007992 */ /* 0x000fec0000002000 */
[----:B------:R-:W-:-:S00]  /*1190*/  ERRBAR ;  /* 0x00000000000079ab */ /* 0x000fc00000000000 */
[----:B------:R-:W-:Y:S06]  /*11a0*/  CGAERRBAR ;  /* 0x00000000000075ab */ /* 0x000fec0000000000 */
[----:B------:R-:W-:Y:S01]  /*11b0*/  CCTL.IVALL ;  /* 0x00000000ff00798f */ /* 0x000fe20002000000 */
[----:B------:R-:W-:Y:S01]  /*11c0*/  VOTEU.ANY UR4, UPT, PT ;  /* 0x0000000000047886 */ /* 0x000fe200038e0100 */
[----:B------:R-:W1:Y:S01]  /*11d0*/  LDC.64 R12, c[0x0][0x390] ;  /* 0x0000e400ff0c7b82 */ /* 0x000e620000000a00 */
[----:B------:R-:W0:Y:S01]  /*11e0*/  POPC R17, UR4 ;  /* 0x0000000400117d09 */ /* 0x000e220008000000 */
[----:B------:R-:W-:-:S06]  /*11f0*/  UFLO.U32 UR4, UR4 ;  /* 0x00000004000472bd */ /* 0x000fcc00080e0000 */
[----:B------:R-:W-:Y:S01]  /*1200*/  ISETP.EQ.U32.AND P3, PT, R6, UR4, PT ;  /* 0x0000000406007c0c */ /* 0x000fe2000bf62070 */
[----:B------:R-:W-:Y:S01]  /*1210*/  UMOV UR4, URZ ;  /* 0x000000ff00047c82 */ /* 0x000fe20008000000 */
[----:B0-----:R-:W-:-:S04]  /*1220*/  IMAD.WIDE.U32 R14, R17, 0x1, RZ ;  /* 0x00000001110e7825 */ /* 0x001fc800078e00ff */
[----:B------:R-:W-:-:S07]  /*1230*/  VIADD R15, R15, UR4 ;  /* 0x000000040f0f7c36 */ /* 0x000fce0008000000 */
[----:B------:R3:W5:Y:S04]  /*1240*/  @P3 ATOMG.E.ADD.STRONG.GPU PT, RZ, desc[UR8][R2.64+-0x4], R17 ;  /* 0xfffffc1102ff39a8 */ /* 0x00076800081ef108 */
[----:B-1----:R3:W5:Y:S01]  /*1250*/  @P3 ATOMG.E.ADD.64.STRONG.GPU PT, RZ, desc[UR8][R12.64], R14 ;  /* 0x8000000e0cff39a8 */ /* 0x00276200081ef508 */
[----:B------:R-:W-:Y:S05]  /*1260*/  BRA `(.L_x_14) ;  /* 0x00000000004c7947 */ /* 0x000fea0003800000 */
.L_x_16:
[----:B------:R-:W-:Y:S02]  /*1270*/  VOTEU.ANY UR4, UPT, PT ;  /* 0x0000000000047886 */ /* 0x000fe400038e0100 */
[----:B------:R-:W-:Y:S02]  /*1280*/  UFLO.U32 UR5, UR4 ;  /* 0x00000004000572bd */ /* 0x000fe400080e0000 */
[----:B------:R-:W0:Y:S04]  /*1290*/  POPC R13, UR4 ;  /* 0x00000004000d7d09 */ /* 0x000e280008000000 */
[----:B------:R-:W-:-:S13]  /*12a0*/  ISETP.EQ.U32.AND P3, PT, R6, UR5, PT ;  /* 0x0000000506007c0c */ /* 0x000fda000bf62070 */
[----:B0-----:R0:W5:Y:S02]  /*12b0*/  @P3 ATOMG.E.ADD.STRONG.GPU PT, RZ, desc[UR8][R2.64], R13 ;  /* 0x8000000d02ff39a8 */ /* 0x00116400081ef108 */
.L_x_18:
[----:B------:R-:W-:Y:S05]  /*12c0*/  BSYNC.RELIABLE B1 ;  /* 0x0000000000017941 */ /* 0x000fea0003800100 */
.L_x_15:
[----:B------:R-:W-:Y:S01]  /*12d0*/  VOTEU.ANY UR4, UPT, PT ;  /* 0x0000000000047886 */ /* 0x000fe200038e0100 */
[----:B------:R-:W-:Y:S01]  /*12e0*/  IADD3 R14, P4, PT, R4, 0x10, RZ ;  /* 0x00000010040e7810 */ /* 0x000fe20007f9e0ff */
[----:B------:R-:W-:Y:S02]  /*12f0*/  UPOPC UR6, UR4 ;  /* 0x00000004000672bf */ /* 0x000fe40008000000 */
[----:B------:R-:W-:Y:S02]  /*1300*/  UFLO.U32 UR5, UR4 ;  /* 0x00000004000572bd */ /* 0x000fe400080e0000 */
[----:B------:R-:W-:Y:S01]  /*1310*/  UIMAD.WIDE.U32 UR6, UR6, 0x1, URZ ;  /* 0x00000001060678a5 */ /* 0x000fe2000f8e00ff */
[----:B-1----:R-:W-:Y:S01]  /*1320*/  IMAD.X R15, RZ, RZ, R0, P4 ;  /* 0x000000ffff0f7224 */ /* 0x002fe200020e0600 */
[----:B------:R-:W-:Y:S02]  /*1330*/  UMOV UR4, URZ ;  /* 0x000000ff00047c82 */ /* 0x000fe40008000000 */
[----:B------:R-:W-:Y:S01]  /*1340*/  ISETP.EQ.U32.AND P3, PT, R6, UR5, PT ;  /* 0x0000000506007c0c */ /* 0x000fe2000bf62070 */
[----:B------:R-:W-:-:S02]  /*1350*/  UIADD3 UR4, UPT, UPT, UR7, UR4, URZ ;  /* 0x0000000407047290 */ /* 0x000fc4000fffe0ff */
[----:B0-----:R-:W-:Y:S01]  /*1360*/  IMAD.U32 R13, RZ, RZ, UR7 ;  /* 0x00000007ff0d7e24 */ /* 0x001fe2000f8e00ff */
[----:B------:R-:W-:-:S03]  /*1370*/  MOV R12, UR6 ;  /* 0x00000006000c7c02 */ /* 0x000fc60008000f00 */
[----:B------:R-:W-:-:S06]  /*1380*/  IMAD.U32 R13, RZ, RZ, UR4 ;  /* 0x00000004ff0d7e24 */ /* 0x000fcc000f8e00ff */
[----:B------:R4:W5:Y:S02]  /*1390*/  @P3 ATOMG.E.ADD.64.STRONG.GPU PT, RZ, desc[UR8][R14.64], R12 ;  /* 0x8000000c0eff39a8 */ /* 0x00096400081ef508 */
.L_x_14:
[----:B------:R-:W-:Y:S05]  /*13a0*/  BSYNC.RECONVERGENT B0 ;  /* 0x0000000000007941 */ /* 0x000fea0003800200 */
.L_x_10:
[----:B------:R-:W-:Y:S05]  /*13b0*/  WARPSYNC.ALL ;  /* 0x0000000000007948 */ /* 0x000fea0003800000 */
[----:B------:R-:W-:Y:S04]  /*13c0*/  BSSY.RECONVERGENT B0, `(.L_x_19) ;  /* 0x0000088000007945 */ /* 0x000fe80003800200 */
        /* <DEDUP_REMOVED lines=10> */
[----:B0-----:R-:W-:-:S05]  /*1470*/  IMAD.IADD R12, R12, 0x1, -R15 ;  /* 0x000000010c0c7824 */ /* 0x001fca00078e0a0f */
[----:B------:R-:W-:-:S13]  /*1480*/  ISETP.GE.AND P3, PT, R12, 0x1, PT ;  /* 0x000000010c00780c */ /* 0x000fda0003f66270 */
[----:B------:R-:W-:Y:S05]  /*1490*/  @!P3 BRA `(.L_x_21) ;  /* 0x000000000094b947 */ /* 0x000fea0003800000 */
[----:B------:R-:W-:Y:S02]  /*14a0*/  VOTEU.ANY UR4, UPT, PT ;  /* 0x0000000000047886 */ /* 0x000fe400038e0100 */
[----:B------:R-:W0:Y:S01]  /*14b0*/  FLO.U32 R15, UR4 ;  /* 0x00000004000f7d00 */ /* 0x000e2200080e0000 */
[----:B------:R-:W-:-:S06]  /*14c0*/  UPOPC UR5, UR4 ;  /* 0x00000004000572bf */ /* 0x000fcc0008000000 */
[----:B------:R-:W-:Y:S02]  /*14d0*/  IADD3 R19, PT, PT, RZ, -UR5, RZ ;  /* 0x80000005ff137c10 */ /* 0x000fe4000fffe0ff */
        /* <DEDUP_REMOVED lines=22> */
.L_x_22:
        /* <DEDUP_REMOVED lines=11> */
.L_x_21:
        /* <DEDUP_REMOVED lines=12> */
.L_x_20:
        /* <DEDUP_REMOVED lines=35> */
.L_x_26:
        /* <DEDUP_REMOVED lines=10> */
[----:B0-----:R-:W0:Y:S01]  /*1a80*/  POPC R17, UR4 ;  /* 0x0000000400117d09 */ /* 0x001e220008000000 */
        /* <DEDUP_REMOVED lines=8> */
.L_x_25:
[----:B------:R-:W-:Y:S02]  /*1b10*/  VOTEU.ANY UR4, UPT, PT ;  /* 0x0000000000047886 */ /* 0x000fe400038e0100 */
[----:B------:R-:W-:Y:S02]  /*1b20*/  UFLO.U32 UR5, UR4 ;  /* 0x00000004000572bd */ /* 0x000fe400080e0000 */
[----:B------:R-:W0:Y:S04]  /*1b30*/  POPC R13, UR4 ;  /* 0x00000004000d7d09 */ /* 0x000e280008000000 */
[----:B------:R-:W-:-:S13]  /*1b40*/  ISETP.EQ.U32.AND P3, PT, R6, UR5, PT ;  /* 0x0000000506007c0c */ /* 0x000fda000bf62070 */
[----:B0-----:R0:W5:Y:S02]  /*1b50*/  @P3 ATOMG.E.ADD.STRONG.GPU PT, RZ, desc[UR8][R2.64], R13 ;  /* 0x8000000d02ff39a8 */ /* 0x00116400081ef108 */
.L_x_27:
[----:B------:R-:W-:Y:S05]  /*1b60*/  BSYNC.RELIABLE B1 ;  /* 0x0000000000017941 */ /* 0x000fea0003800100 */
.L_x_24:
[----:B------:R-:W-:Y:S01]  /*1b70*/  VOTEU.ANY UR4, UPT, PT ;  /* 0x0000000000047886 */ /* 0x000fe200038e0100 */
[----:B------:R-:W-:Y:S01]  /*1b80*/  IADD3 R14, P4, PT, R4, 0x10, RZ ;  /* 0x00000010040e7810 */ /* 0x000fe20007f9e0ff */
[----:B------:R-:W-:Y:S02]  /*1b90*/  UPOPC UR6, UR4 ;  /* 0x00000004000672bf */ /* 0x000fe40008000000 */
[----:B------:R-:W-:Y:S01]  /*1ba0*/  UFLO.U32 UR5, UR4 ;  /* 0x00000004000572bd */ /* 0x000fe200080e0000 */
[----:B-1----:R-:W-:Y:S01]  /*1bb0*/  IADD3.X R15, PT, PT, RZ, R0, RZ, P4, !PT ;  /* 0x00000000ff0f7210 */ /* 0x002fe200027fe4ff */
[----:B------:R-:W-:Y:S01]  /*1bc0*/  UIMAD.WIDE.U32 UR6, UR6, 0x1, URZ ;  /* 0x00000001060678a5 */ /* 0x000fe2000f8e00ff */
[----:B------:R-:W-:-:S03]  /*1bd0*/  UMOV UR4, URZ ;  /* 0x000000ff00047c82 */ /* 0x000fc60008000000 */
[----:B------:R-:W-:Y:S01]  /*1be0*/  ISETP.EQ.U32.AND P3, PT, R6, UR5, PT ;  /* 0x0000000506007c0c */ /* 0x000fe2000bf62070 */
[----:B------:R-:W-:Y:S02]  /*1bf0*/  UIADD3 UR4, UPT, UPT, UR7, UR4, URZ ;  /* 0x0000000407047290 */ /* 0x000fe4000fffe0ff */
[----:B0-----:R-:W-:Y:S02]  /*1c00*/  IMAD.U32 R13, RZ, RZ, UR7 ;  /* 0x00000007ff0d7e24 */ /* 0x001fe4000f8e00ff */
[----:B------:R-:W-:Y:S02]  /*1c10*/  IMAD.U32 R12, RZ, RZ, UR6 ;  /* 0x00000006ff0c7e24 */ /* 0x000fe4000f8e00ff */
[----:B------:R-:W-:-:S06]  /*1c20*/  IMAD.U32 R13, RZ, RZ, UR4 ;  /* 0x00000004ff0d7e24 */ /* 0x000fcc000f8e00ff */
[----:B------:R4:W5:Y:S02]  /*1c30*/  @P3 ATOMG.E.ADD.64.STRONG.GPU PT, RZ, desc[UR8][R14.64], R12 ;  /* 0x8000000c0eff39a8 */ /* 0x00096400081ef508 */
.L_x_23:
[----:B------:R-:W-:Y:S05]  /*1c40*/  BSYNC.RECONVERGENT B0 ;  /* 0x0000000000007941 */ /* 0x000fea0003800200 */
.L_x_19:
        /* <DEDUP_REMOVED lines=25> */
[----:B------:R-:W-:-:S05]  /*1de0*/  IMAD.WIDE.U32 R4, R4, 0x1, R12 ;  /* 0x0000000104047825 */ /* 0x000fca00078e000c */
[----:B------:R-:W-:Y:S01]  /*1df0*/  IADD3 R5, PT, PT, R0, R5, RZ ;  /* 0x0000000500057210 */ /* 0x000fe20007ffe0ff */
        /* <DEDUP_REMOVED lines=14> */
.L_x_31:
        /* <DEDUP_REMOVED lines=11> */
.L_x_30:
        /* <DEDUP_REMOVED lines=12> */
.L_x_29:
[----:B------:R-:W-:Y:S02]  /*2050*/  VOTEU.ANY UR4, UPT, PT ;  /* 0x0000000000047886 */ /* 0x000fe400038e0100 */
[----:B01234-:R-:W0:Y:S01]  /*2060*/  FLO.U32 R13, UR4 ;  /* 0x00000004000d7d00 */ /* 0x01fe2200080e0000 */
[----:B------:R-:W-:-:S06]  /*2070*/  UPOPC UR5, UR4 ;  /* 0x00000004000572bf */ /* 0x000fcc0008000000 */
[----:B------:R-:W-:Y:S02]  /*2080*/  IADD3 R17, PT, PT, RZ, -UR5, RZ ;  /* 0x80000005ff117c10 */ /* 0x000fe4000fffe0ff */
[----:B0-----:R-:W-:-:S13]  /*2090*/  ISETP.EQ.U32.AND P2, PT, R13, R6, PT ;  /* 0x000000060d00720c */ /* 0x001fda0003f42070 */
[----:B------:R-:W2:Y:S01]  /*20a0*/  @P2 ATOMG.E.ADD.STRONG.GPU PT, R14, desc[UR8][R2.64], R17 ;  /* 0x80000011020e29a8 */ /* 0x000ea200081ef108 */
[----:B------:R-:W-:Y:S01]  /*20b0*/  LOP3.LUT R15, R5, UR4, RZ, 0xc0, !PT ;  /* 0x00000004050f7c12 */ /* 0x000fe2000f8ec0ff */
[----:B------:R-:W-:Y:S05]  /*20c0*/  BSSY.RELIABLE B1, `(.L_x_33) ;  /* 0x0000034000017945 */ /* 0x000fea0003800100 */
[----:B------:R-:W0:Y:S01]  /*20d0*/  POPC R15, R15 ;  /* 0x0000000f000f7309 */ /* 0x000e220000000000 */
[----:B--2---:R-:W0:Y:S02]  /*20e0*/  SHFL.IDX PT, R12, R14, R13, 0x1f ;  /* 0x00001f0d0e0c7589 */ /* 0x004e2400000e0000 */
[----:B0-----:R-:W-:-:S05]  /*20f0*/  IMAD.IADD R12, R12, 0x1, -R15 ;  /* 0x000000010c0c7824 */ /* 0x001fca00078e0a0f */
        /* <DEDUP_REMOVED lines=9> */
[----:B------:R-:W-:-:S04]  /*2190*/  LOP3.LUT R19, R5, UR4, RZ, 0xc0, !PT ;  /* 0x0000000405137c12 */ /* 0x000fc8000f8ec0ff */
        /* <DEDUP_REMOVED lines=14> */
.L_x_35:
        /* <DEDUP_REMOVED lines=14> */
[----:B0-----:R-:W-:-:S05]  /*2360*/  IMAD.WIDE.U32 R4, R15, 0x1, RZ ;  /* 0x000000010f047825 */ /* 0x001fca00078e00ff */
[----:B------:R-:W-:-:S06]  /*2370*/  IADD3 R5, PT, PT, R5, UR4, RZ ;  /* 0x0000000405057c10 */ /* 0x000fcc000fffe0ff */
[----:B------:R0:W5:Y:S04]  /*2380*/  @P2 ATOMG.E.ADD.STRONG.GPU PT, RZ, desc[UR8][R2.64+-0x4], R15 ;  /* 0xfffffc0f02ff29a8 */ /* 0x00016800081ef108 */
[----:B-1----:R0:W5:Y:S01]  /*2390*/  @P2 ATOMG.E.ADD.64.STRONG.GPU PT, RZ, desc[UR8][R12.64], R4 ;  /* 0x800000040cff29a8 */ /* 0x00216200081ef508 */
[----:B------:R-:W-:Y:S05]  /*23a0*/  BRA `(.L_x_32) ;  /* 0x00000000004c7947 */ /* 0x000fea0003800000 */
.L_x_34:
[----:B------:R-:W-:Y:S02]  /*23b0*/  VOTEU.ANY UR4, UPT, PT ;  /* 0x0000000000047886 */ /* 0x000fe400038e0100 */
[----:B------:R-:W-:Y:S02]  /*23c0*/  UFLO.U32 UR5, UR4 ;  /* 0x00000004000572bd */ /* 0x000fe400080e0000 */
[----:B------:R-:W0:Y:S04]  /*23d0*/  POPC R5, UR4 ;  /* 0x0000000400057d09 */ /* 0x000e280008000000 */
[----:B------:R-:W-:-:S13]  /*23e0*/  ISETP.EQ.U32.AND P2, PT, R6, UR5, PT ;  /* 0x0000000506007c0c */ /* 0x000fda000bf42070 */
[----:B0-----:R0:W5:Y:S02]  /*23f0*/  @P2 ATOMG.E.ADD.STRONG.GPU PT, RZ, desc[UR8][R2.64], R5 ;  /* 0x8000000502ff29a8 */ /* 0x00116400081ef108 */
.L_x_36:
[----:B------:R-:W-:Y:S05]  /*2400*/  BSYNC.RELIABLE B1 ;  /* 0x0000000000017941 */ /* 0x000fea0003800100 */
.L_x_33:
        /* <DEDUP_REMOVED lines=9> */
[----:B0-----:R-:W-:Y:S02]  /*24a0*/  IMAD.U32 R5, RZ, RZ, UR7 ;  /* 0x00000007ff057e24 */ /* 0x001fe4000f8e00ff */
[----:B------:R-:W-:Y:S02]  /*24b0*/  IMAD.U32 R4, RZ, RZ, UR6 ;  /* 0x00000006ff047e24 */ /* 0x000fe4000f8e00ff */
[----:B------:R-:W-:-:S06]  /*24c0*/  IMAD.U32 R5, RZ, RZ, UR4 ;  /* 0x00000004ff057e24 */ /* 0x000fcc000f8e00ff */
[----:B------:R1:W5:Y:S02]  /*24d0*/  @P2 ATOMG.E.ADD.64.STRONG.GPU PT, RZ, desc[UR8][R12.64], R4 ;  /* 0x800000040cff29a8 */ /* 0x00036400081ef508 */
.L_x_32:
[----:B------:R-:W-:Y:S05]  /*24e0*/  BSYNC.RECONVERGENT B0 ;  /* 0x0000000000007941 */ /* 0x000fea0003800200 */
.L_x_28:
[----:B------:R-:W-:Y:S05]  /*24f0*/  WARPSYNC.ALL ;  /* 0x0000000000007948 */ /* 0x000fea0003800000 */
[----:B------:R-:W-:Y:S01]  /*2500*/  IADD3 R7, PT, PT, R7, 0x4, RZ ;  /* 0x0000000407077810 */ /* 0x000fe20007ffe0ff */
[----:B------:R-:W-:Y:S06]  /*2510*/  @P1 BRA `(.L_x_37) ;  /* 0xffffffdc00281947 */ /* 0x000fec000383ffff */
.L_x_0:
[----:B------:R-:W-:-:S13]  /*2520*/  ISETP.NE.AND P0, PT, R9, RZ, PT ;  /* 0x000000ff0900720c */ /* 0x000fda0003f05270 */
[----:B0-----:R-:W-:Y:S05]  /*2530*/  @!P0 EXIT ;  /* 0x000000000000894d */ /* 0x001fea0003800000 */
[----:B------:R-:W0:Y:S01]  /*2540*/  LDCU.64 UR6, c[0x0][0x380] ;  /* 0x00007000ff0677ac */ /* 0x000e220008000a00 */
[----:B------:R-:W-:Y:S01]  /*2550*/  ISETP.NE.AND P0, PT, R16, RZ, PT ;  /* 0x000000ff1000720c */ /* 0x000fe20003f05270 */
[----:B------:R-:W-:Y:S01]  /*2560*/  IMAD R8, R11, 0x4d5, R8 ;  /* 0x000004d50b087824 */ /* 0x000fe200078e0208 */
[----:B------:R-:W-:Y:S01]  /*2570*/  UMOV UR4, 0x10 ;  /* 0x0000001000047882 */ /* 0x000fe20000000000 */
[----:B------:R-:W-:Y:S01]  /*2580*/  UMOV UR5, 0x0 ;  /* 0x0000000000057882 */ /* 0x000fe20000000000 */
[----:B------:R-:W-:Y:S01]  /*2590*/  IMAD.MOV R9, RZ, RZ, -R9 ;  /* 0x000000ffff097224 */ /* 0x000fe200078e0a09 */
[----:B------:R-:W1:Y:S01]  /*25a0*/  LDCU.64 UR10, c[0x0][0x390] ;  /* 0x00007200ff0a77ac */ /* 0x000e620008000a00 */
[----:B0-----:R-:W-:-:S04]  /*25b0*/  UIMAD.WIDE.U32 UR4, UR6, 0x1, UR4 ;  /* 0x00000001060478a5 */ /* 0x001fc8000f8e0004 */
[----:B------:R-:W-:Y:S02]  /*25c0*/  UIADD3 UR6, UPT, UPT, UR7, UR5, URZ ;  /* 0x0000000507067290 */ /* 0x000fe4000fffe0ff */
[----:B--234-:R-:W-:Y:S02]  /*25d0*/  IMAD.U32 R3, RZ, RZ, UR5 ;  /* 0x00000005ff037e24 */ /* 0x01cfe4000f8e00ff */
[----:B------:R-:W-:Y:S02]  /*25e0*/  IMAD.U32 R2, RZ, RZ, UR4 ;  /* 0x00000004ff027e24 */ /* 0x000fe4000f8e00ff */
[----:B-1----:R-:W-:-:S07]  /*25f0*/  IMAD.U32 R3, RZ, RZ, UR6 ;  /* 0x00000006ff037e24 */ /* 0x002fce000f8e00ff */
.L_x_47:
[----:B------:R-:W-:Y:S01]  /*2600*/  IADD3 R9, PT, PT, R9, 0x1, RZ ;  /* 0x0000000109097810 */ /* 0x000fe20007ffe0ff */
[----:B------:R-:W-:Y:S03]  /*2610*/  BSSY.RECONVERGENT B0, `(.L_x_38) ;  /* 0x0000093000007945 */ /* 0x000fe60003800200 */
[----:B------:R-:W-:Y:S01]  /*2620*/  ISETP.NE.AND P1, PT, R9, RZ, PT ;  /* 0x000000ff0900720c */ /* 0x000fe20003f25270 */
[----:B01234-:R-:W-:-:S12]  /*2630*/  @!P0 BRA `(.L_x_39) ;  /* 0x0000000400108947 */ /* 0x01ffd80003800000 */
[----:B------:R-:W0:Y:S01]  /*2640*/  S2R R13, SR_LANEID ;  /* 0x00000000000d7919 */ /* 0x000e220000000000 */
[----:B------:R-:W-:Y:S02]  /*2650*/  VOTEU.ANY UR4, UPT, PT ;  /* 0x0000000000047886 */ /* 0x000fe400038e0100 */
[----:B------:R-:W0:Y:S01]  /*2660*/  FLO.U32 R4, UR4 ;  /* 0x0000000400047d00 */ /* 0x000e2200080e0000 */
[----:B------:R-:W-:-:S06]  /*2670*/  UPOPC UR5, UR4 ;  /* 0x00000004000572bf */ /* 0x000fcc0008000000 */
[----:B------:R-:W-:Y:S01]  /*2680*/  IMAD R5, RZ, RZ, -UR5 ;  /* 0x80000005ff057e24 */ /* 0x000fe2000f8e02ff */
[----:B0-----:R-:W-:-:S13]  /*2690*/  ISETP.EQ.U32.AND P2, PT, R4, R13, PT ;  /* 0x0000000d0400720c */ /* 0x001fda0003f42070 */
[----:B------:R-:W2:Y:S01]  /*26a0*/  @P2 ATOMG.E.ADD.STRONG.GPU PT, R5, desc[UR8][R2.64], R5 ;  /* 0x80000005020529a8 */ /* 0x000ea200081ef108 */
[----:B------:R-:W0:Y:S02]  /*26b0*/  S2R R10, SR_LTMASK ;  /* 0x00000000000a7919 */ /* 0x000e240000003900 */
[----:B0-----:R-:W-:-:S04]  /*26c0*/  LOP3.LUT R6, R10, UR4, RZ, 0xc0, !PT ;  /* 0x000000040a067c12 */ /* 0x001fc8000f8ec0ff */
        /* <DEDUP_REMOVED lines=12> */
[----:B------:R-:W-:Y:S01]  /*2790*/  UMOV UR4, 0x8 ;  /* 0x0000000800047882 */ /* 0x000fe20000000000 */
[----:B------:R-:W-:Y:S02]  /*27a0*/  UMOV UR5, 0x0 ;  /* 0x0000000000057882 */ /* 0x000fe40000000000 */
[----:B------:R-:W0:Y:S01]  /*27b0*/  POPC R7, R10 ;  /* 0x0000000a00077309 */ /* 0x000e220000000000 */
[----:B------:R-:W-:-:S04]  /*27c0*/  UIMAD.WIDE.U32 UR4, UR10, 0x1, UR4 ;  /* 0x000000010a0478a5 */ /* 0x000fc8000f8e0004 */
[----:B------:R-:W-:Y:S02]  /*27d0*/  UIADD3 UR6, UPT, UPT, UR11, UR5, URZ ;  /* 0x000000050b067290 */ /* 0x000fe4000fffe0ff */
[----:B------:R-:W-:Y:S01]  /*27e0*/  MOV R6, UR4 ;  /* 0x0000000400067c02 */ /* 0x000fe20008000f00 */
[----:B--2---:R-:W0:Y:S02]  /*27f0*/  SHFL.IDX PT, R0, R5, R4, 0x1f ;  /* 0x00001f0405007589 */ /* 0x004e2400000e0000 */
[----:B0-----:R-:W-:Y:S02]  /*2800*/  IMAD.IADD R0, R0, 0x1, -R7 ;  /* 0x0000000100007824 */ /* 0x001fe400078e0a07 */
[----:B------:R-:W-:Y:S02]  /*2810*/  IMAD.U32 R7, RZ, RZ, UR5 ;  /* 0x00000005ff077e24 */ /* 0x000fe4000f8e00ff */
[----:B------:R-:W-:Y:S01]  /*2820*/  IMAD.U32 R7, RZ, RZ, UR6 ;  /* 0x00000006ff077e24 */ /* 0x000fe2000f8e00ff */
        /* <DEDUP_REMOVED lines=12> */
.L_x_41:
        /* <DEDUP_REMOVED lines=11> */
.L_x_40:
[----:B------:R-:W-:Y:S01]  /*29a0*/  VOTEU.ANY UR4, UPT, PT ;  /* 0x0000000000047886 */ /* 0x000fe200038e0100 */
[----:B------:R-:W-:Y:S01]  /*29b0*/  UIADD3 UR5, UP0, UPT, UR10, 0x18, URZ ;  /* 0x000000180a057890 */ /* 0x000fe2000ff1e0ff */
[----:B------:R-:W0:Y:S01]  /*29c0*/  POPC R11, UR4 ;  /* 0x00000004000b7d09 */ /* 0x000e220008000000 */
[----:B------:R-:W-:Y:S02]  /*29d0*/  UFLO.U32 UR4, UR4 ;  /* 0x00000004000472bd */ /* 0x000fe400080e0000 */
[----:B------:R-:W-:Y:S02]  /*29e0*/  UIADD3.X UR6, UPT, UPT, URZ, UR11, URZ, UP0, !UPT ;  /* 0x0000000bff067290 */ /* 0x000fe400087fe4ff */
[----:B------:R-:W-:Y:S02]  /*29f0*/  MOV R6, UR5 ;  /* 0x0000000500067c02 */ /* 0x000fe40008000f00 */
[----:B------:R-:W-:Y:S01]  /*2a00*/  ISETP.EQ.U32.AND P2, PT, R13, UR4, PT ;  /* 0x000000040d007c0c */ /* 0x000fe2000bf42070 */
[----:B------:R-:W-:Y:S01]  /*2a10*/  UMOV UR4, URZ ;  /* 0x000000ff00047c82 */ /* 0x000fe20008000000 */
[----:B------:R-:W-:-:S02]  /*2a20*/  IMAD.U32 R7, RZ, RZ, UR6 ;  /* 0x00000006ff077e24 */ /* 0x000fc4000f8e00ff */
[----:B0-----:R-:W-:-:S04]  /*2a30*/  IMAD.WIDE.U32 R4, R11, 0x1, RZ ;  /* 0x000000010b047825 */ /* 0x001fc800078e00ff */
[----:B------:R-:W-:-:S05]  /*2a40*/  VIADD R5, R5, UR4 ;  /* 0x0000000405057c36 */ /* 0x000fca0008000000 */
[----:B------:R0:W5:Y:S04]  /*2a50*/  @P2 ATOMG.E.ADD.STRONG.GPU PT, RZ, desc[UR8][R2.64], R11 ;  /* 0x8000000b02ff29a8 */ /* 0x00016800081ef108 */
[----:B------:R0:W5:Y:S01]  /*2a60*/  @P2 ATOMG.E.ADD.64.STRONG.GPU PT, RZ, desc[UR8][R6.64], R4 ;  /* 0x8000000406ff29a8 */ /* 0x00016200081ef508 */
[----:B------:R-:W-:Y:S05]  /*2a70*/  BRA `(.L_x_42) ;  /* 0x0000000400307947 */ /* 0x000fea0003800000 */
.L_x_39:
[----:B------:R-:W0:Y:S01]  /*2a80*/  S2R R0, SR_LANEID ;  /* 0x0000000000007919 */ /* 0x000e220000000000 */
[----:B------:R-:W-:Y:S02]  /*2a90*/  VOTEU.ANY UR4, UPT, PT ;  /* 0x0000000000047886 */ /* 0x000fe400038e0100 */
[----:B------:R-:W0:Y:S01]  /*2aa0*/  FLO.U32 R5, UR4 ;  /* 0x0000000400057d00 */ /* 0x000e2200080e0000 */
[----:B------:R-:W-:-:S06]  /*2ab0*/  UPOPC UR5, UR4 ;  /* 0x00000004000572bf */ /* 0x000fcc0008000000 */
[----:B------:R-:W-:Y:S01]  /*2ac0*/  IMAD R11, RZ, RZ, -UR5 ;  /* 0x80000005ff0b7e24 */ /* 0x000fe2000f8e02ff */
[----:B0-----:R-:W-:-:S13]  /*2ad0*/  ISETP.EQ.U32.AND P2, PT, R5, R0, PT ;  /* 0x000000000500720c */ /* 0x001fda0003f42070 */
[----:B------:R-:W2:Y:S01]  /*2ae0*/  @P2 ATOMG.E.ADD.STRONG.GPU PT, R6, desc[UR8][R2.64+0x4], R11 ;  /* 0x8000040b020629a8 */ /* 0x000ea200081ef108 */
[----:B------:R-:W-:Y:S01]  /*2af0*/  BSSY.RELIABLE B1, `(.L_x_43) ;  /* 0x0000035000017945 */ /* 0x000fe20003800100 */
[----:B------:R-:W0:Y:S02]  /*2b00*/  S2R R12, SR_LTMASK ;  /* 0x00000000000c7919 */ /* 0x000e240000003900 */
[----:B0-----:R-:W-:-:S06]  /*2b10*/  LOP3.LUT R7, R12, UR4, RZ, 0xc0, !PT ;  /* 0x000000040c077c12 */ /* 0x001fcc000f8ec0ff */
        /* <DEDUP_REMOVED lines=15> */
[----:B0-----:R-:W-:-:S04]  /*2c10*/  IADD3 R11, PT, PT, R10, R11, RZ ;  /* 0x0000000b0a0b7210 */ /* 0x001fc80007ffe0ff */
        /* <DEDUP_REMOVED lines=11> */
.L_x_45:
        /* <DEDUP_REMOVED lines=18> */
.L_x_44:
[----:B------:R-:W-:Y:S02]  /*2df0*/  VOTEU.ANY UR4, UPT, PT ;  /* 0x0000000000047886 */ /* 0x000fe400038e0100 */
[----:B------:R-:W-:Y:S02]  /*2e00*/  UFLO.U32 UR5, UR4 ;  /* 0x00000004000572bd */ /* 0x000fe400080e0000 */
[----:B------:R-:W0:Y:S04]  /*2e10*/  POPC R5, UR4 ;  /* 0x0000000400057d09 */ /* 0x000e280008000000 */
[----:B------:R-:W-:-:S13]  /*2e20*/  ISETP.EQ.U32.AND P2, PT, R0, UR5, PT ;  /* 0x0000000500007c0c */ /* 0x000fda000bf42070 */
[----:B0-----:R0:W5:Y:S02]  /*2e30*/  @P2 ATOMG.E.ADD.STRONG.GPU PT, RZ, desc[UR8][R2.64+0x4], R5 ;  /* 0x8000040502ff29a8 */ /* 0x00116400081ef108 */
.L_x_46:
[----:B------:R-:W-:Y:S05]  /*2e40*/  BSYNC.RELIABLE B1 ;  /* 0x0000000000017941 */ /* 0x000fea0003800100 */
.L_x_43:
[----:B------:R-:W-:Y:S01]  /*2e50*/  VOTEU.ANY UR4, UPT, PT ;  /* 0x0000000000047886 */ /* 0x000fe200038e0100 */
[----:B------:R-:W-:Y:S02]  /*2e60*/  UIADD3 UR12, UP0, UPT, UR10, 0x10, URZ ;  /* 0x000000100a0c7890 */ /* 0x000fe4000ff1e0ff */
[----:B------:R-:W-:Y:S02]  /*2e70*/  UPOPC UR6, UR4 ;  /* 0x00000004000672bf */ /* 0x000fe40008000000 */
[----:B------:R-:W-:Y:S02]  /*2e80*/  UFLO.U32 UR5, UR4 ;  /* 0x00000004000572bd */ /* 0x000fe400080e0000 */
[----:B------:R-:W-:Y:S01]  /*2e90*/  UIMAD.WIDE.U32 UR6, UR6, 0x1, URZ ;  /* 0x00000001060678a5 */ /* 0x000fe2000f8e00ff */
[----:B------:R-:W-:Y:S01]  /*2ea0*/  IMAD.U32 R6, RZ, RZ, UR12 ;  /* 0x0000000cff067e24 */ /* 0x000fe2000f8e00ff */
[----:B------:R-:W-:Y:S01]  /*2eb0*/  UMOV UR4, URZ ;  /* 0x000000ff00047c82 */ /* 0x000fe20008000000 */
[----:B------:R-:W-:Y:S01]  /*2ec0*/  UIADD3.X UR13, UPT, UPT, URZ, UR11, URZ, UP0, !UPT ;  /* 0x0000000bff0d7290 */ /* 0x000fe200087fe4ff */
[----:B------:R-:W-:Y:S01]  /*2ed0*/  ISETP.EQ.U32.AND P2, PT, R0, UR5, PT ;  /* 0x0000000500007c0c */ /* 0x000fe2000bf42070 */
[----:B------:R-:W-:-:S02]  /*2ee0*/  UIADD3 UR4, UPT, UPT, UR7, UR4, URZ ;  /* 0x0000000407047290 */ /* 0x000fc4000fffe0ff */
[----:B01----:R-:W-:Y:S01]  /*2ef0*/  IMAD.U32 R5, RZ, RZ, UR7 ;  /* 0x00000007ff057e24 */ /* 0x003fe2000f8e00ff */
[----:B------:R-:W-:Y:S01]  /*2f00*/  MOV R4, UR6 ;  /* 0x0000000600047c02 */ /* 0x000fe20008000f00 */
[----:B------:R-:W-:Y:S02]  /*2f10*/  IMAD.U32 R7, RZ, RZ, UR13 ;  /* 0x0000000dff077e24 */ /* 0x000fe4000f8e00ff */
[----:B------:R-:W-:-:S06]  /*2f20*/  IMAD.U32 R5, RZ, RZ, UR4 ;  /* 0x00000004ff057e24 */ /* 0x000fcc000f8e00ff */
[----:B------:R3:W5:Y:S02]  /*2f30*/  @P2 ATOMG.E.ADD.64.STRONG.GPU PT, RZ, desc[UR8][R6.64], R4 ;  /* 0x8000000406ff29a8 */ /* 0x00076400081ef508 */
.L_x_42:
[----:B------:R-:W-:Y:S05]  /*2f40*/  BSYNC.RECONVERGENT B0 ;  /* 0x0000000000007941 */ /* 0x000fea0003800200 */
.L_x_38:
[----:B------:R-:W-:Y:S05]  /*2f50*/  WARPSYNC.ALL ;  /* 0x0000000000007948 */ /* 0x000fea0003800000 */
[----:B------:R-:W-:Y:S01]  /*2f60*/  VIADD R8, R8, 0x1 ;  /* 0x0000000108087836 */ /* 0x000fe20000000000 */
[----:B------:R-:W-:Y:S06]  /*2f70*/  @P1 BRA `(.L_x_47) ;  /* 0xfffffff400a01947 */ /* 0x000fec000383ffff */
[----:B------:R-:W-:Y:S05]  /*2f80*/  EXIT ;  /* 0x000000000000794d */ /* 0x000fea0003800000 */
.L_x_48:
[----:B------:R-:W-:-:S00]  /*2f90*/  BRA `(.L_x_48) ;  /* 0xfffffffc00fc7947 */ /* 0x000fc0000383ffff */
[----:B------:R-:W-:-:S00]  /*2fa0*/  NOP ;  /* 0x0000000000007918 */ /* 0x000fc00000000000 */
        /* <DEDUP_REMOVED lines=13> */
.L_x_91:


//--------------------- .text._Z15queue_mpmc_testP8GpuQueueiP11GpuCounters --------------------------
	.section	.text._Z15queue_mpmc_testP8GpuQueueiP11GpuCounters,"ax",@progbits
	.align	128
        .global         _Z15queue_mpmc_testP8GpuQueueiP11GpuCounters
        .type           _Z15queue_mpmc_testP8GpuQueueiP11GpuCounters,@function
        .size           _Z15queue_mpmc_testP8GpuQueueiP11GpuCounters,(.L_x_92 - _Z15queue_mpmc_testP8GpuQueueiP11GpuCounters)
        .other          _Z15queue_mpmc_testP8GpuQueueiP11GpuCounters,@"STO_CUDA_ENTRY STV_DEFAULT"
_Z15queue_mpmc_testP8GpuQueueiP11GpuCounters:
.text._Z15queue_mpmc_testP8GpuQueueiP11GpuCounters:
[----:B------:R-:W-:Y:S08]  /*0000*/  LDC R1, c[0x0][0x37c] ;  /* 0x0000df00ff017b82 */ /* 0x000ff00000000800 */
[----:B------:R-:W0:Y:S01]  /*0010*/  LDC R2, c[0x0][0x388] ;  /* 0x0000e200ff027b82 */ /* 0x000e220000000800 */
[----:B------:R-:W1:Y:S07]  /*0020*/  S2R R3, SR_TID.X ;  /* 0x0000000000037919 */ /* 0x000e6e0000002100 */
[----:B------:R-:W2:Y:S08]  /*0030*/  LDC R0, c[0x0][0x360] ;  /* 0x0000d800ff007b82 */ /* 0x000eb00000000800 */
[----:B------:R-:W3:Y:S01]  /*0040*/  S2UR UR4, SR_CTAID.X ;  /* 0x00000000000479c3 */ /* 0x000ee20000002500 */
[----:B0-----:R-:W-:-:S13]  /*0050*/  ISETP.GE.AND P0, PT, R2, 0x1, PT ;  /* 0x000000010200780c */ /* 0x001fda0003f06270 */
[----:B-123--:R-:W-:Y:S05]  /*0060*/  @!P0 EXIT ;  /* 0x000000000000894d */ /* 0x00efea0003800000 */
[----:B------:R-:W-:Y:S01]  /*0070*/  ISETP.GE.U32.AND P0, PT, R2, 0x4, PT ;  /* 0x000000040200780c */ /* 0x000fe20003f06070 */
[----:B------:R-:W-:Y:S01]  /*0080*/  IMAD R0, R0, UR4, R3 ;  /* 0x0000000400007c24 */ /* 0x000fe2000f8e0203 */
[----:B------:R-:W0:Y:S01]  /*0090*/  LDCU.64 UR6, c[0x0][0x358] ;  /* 0x00006b00ff0677ac */ /* 0x000e220008000a00 */
[----:B------:R-:W-:Y:S01]  /*00a0*/  LOP3.LUT R4, R2, 0x3, RZ, 0xc0, !PT ;  /* 0x0000000302047812 */ /* 0x000fe200078ec0ff */
[----:B------:R-:W-:Y:S02]  /*00b0*/  IMAD.MOV.U32 R5, RZ, RZ, RZ ;  /* 0x000000ffff057224 */ /* 0x000fe400078e00ff */
[----:B------:R-:W-:-:S07]  /*00c0*/  LOP3.LUT R9, R0, 0x1, RZ, 0xc0, !PT ;  /* 0x0000000100097812 */ /* 0x000fce00078ec0ff */
[----:B------:R-:W-:Y:S05]  /*00d0*/  @!P0 BRA `(.L_x_49) ;  /* 0x0000001c00888947 */ /* 0x000fea0003800000 */
[----:B------:R-:W1:Y:S01]  /*00e0*/  LDCU.64 UR10, c[0x0][0x380] ;  /* 0x00007000ff0a77ac */ /* 0x000e620008000a00 */
[----:B------:R-:W-:Y:S01]  /*00f0*/  IMAD.MOV.U32 R3, RZ, RZ, 0x4d5 ;  /* 0x000004d5ff037424 */ /* 0x000fe200078e00ff */
[----:B------:R-:W-:Y:S01]  /*0100*/  LOP3.LUT R5, R2, 0x7ffffffc, RZ, 0xc0, !PT ;  /* 0x7ffffffc02057812 */ /* 0x000fe200078ec0ff */
[----:B------:R-:W-:Y:S01]  /*0110*/  UMOV UR4, 0x18 ;  /* 0x0000001800047882 */ /* 0x000fe20000000000 */
[----:B------:R-:W-:Y:S01]  /*0120*/  UMOV UR5, 0x0 ;  /* 0x0000000000057882 */ /* 0x000fe20000000000 */
[----:B------:R-:W-:Y:S01]  /*0130*/  IMAD R6, R0, R3, 0x1 ;  /* 0x0000000100067424 */ /* 0x000fe200078e0203 */
[----:B------:R-:W-:Y:S01]  /*0140*/  ISETP.NE.AND P0, PT, R9, RZ, PT ;  /* 0x000000ff0900720c */ /* 0x000fe20003f05270 */
[----:B------:R-:W-:Y:S01]  /*0150*/  IMAD.MOV R14, RZ, RZ, -R5 ;  /* 0x000000ffff0e7224 */ /* 0x000fe200078e0a05 */
[----:B------:R-:W2:Y:S01]  /*0160*/  LDCU.64 UR8, c[0x0][0x390] ;  /* 0x00007200ff0877ac */ /* 0x000ea20008000a00 */
[----:B-1----:R-:W-:-:S04]  /*0170*/  UIMAD.WIDE.U32 UR4, UR10, 0x1, UR4 ;  /* 0x000000010a0478a5 */ /* 0x002fc8000f8e0004 */
[----:B------:R-:W-:Y:S02]  /*0180*/  UIADD3 UR10, UPT, UPT, UR5, UR11, URZ ;  /* 0x0000000b050a7290 */ /* 0x000fe4000fffe0ff */
[----:B------:R-:W-:Y:S01]  /*0190*/  IMAD.U32 R3, RZ, RZ, UR5 ;  /* 0x00000005ff037e24 */ /* 0x000fe2000f8e00ff */
[----:B------:R-:W-:-:S03]  /*01a0*/  MOV R2, UR4 ;  /* 0x0000000400027c02 */ /* 0x000fc60008000f00 */
[----:B--2---:R-:W-:-:S07]  /*01b0*/  IMAD.U32 R3, RZ, RZ, UR10 ;  /* 0x0000000aff037e24 */ /* 0x004fce000f8e00ff */
.L_x_70:
[----:B------:R-:W-:Y:S01]  /*01c0*/  VIADD R14, R14, 0x4 ;  /* 0x000000040e0e7836 */ /* 0x000fe20000000000 */
[----:B------:R-:W-:Y:S04]  /*01d0*/  BSSY.RECONVERGENT B0, `(.L_x_50) ;  /* 0x0000077000007945 */ /* 0x000fe80003800200 */
[----:B------:R-:W-:Y:S01]  /*01e0*/  ISETP.NE.AND P1, PT, R14, RZ, PT ;  /* 0x000000ff0e00720c */ /* 0x000fe20003f25270 */
[----:B0123-5:R-:W-:-:S12]  /*01f0*/  @P0 BRA `(.L_x_51) ;  /* 0x00000004002c0947 */ /* 0x02ffd80003800000 */
[----:B------:R-:W1:Y:S01]  /*0200*/  S2R R7, SR_LANEID ;  /* 0x0000000000077919 */ /* 0x000e620000000000 */
[----:B------:R-:W-:Y:S02]  /*0210*/  VOTEU.ANY UR4, UPT, PT ;  /* 0x0000000000047886 */ /* 0x000fe400038e0100 */
[----:B------:R-:W1:Y:S01]  /*0220*/  FLO.U32 R12, UR4 ;  /* 0x00000004000c7d00 */ /* 0x000e6200080e0000 */
[----:B------:R-:W-:-:S06]  /*0230*/  UPOPC UR5, UR4 ;  /* 0x00000004000572bf */ /* 0x000fcc0008000000 */
[----:B------:R-:W-:Y:S02]  /*0240*/  IADD3 R11, PT, PT, RZ, -UR5, RZ ;  /* 0x80000005ff0b7c10 */ /* 0x000fe4000fffe0ff */
[----:B-1----:R-:W-:-:S13]  /*0250*/  ISETP.EQ.U32.AND P2, PT, R12, R7, PT ;  /* 0x000000070c00720c */ /* 0x002fda0003f42070 */
[----:B0-----:R-:W2:Y:S01]  /*0260*/  @P2 ATOMG.E.ADD.STRONG.GPU PT, R11, desc[UR6][R2.64], R11 ;  /* 0x8000000b020b29a8 */ /* 0x001ea200081ef106 */
[----:B------:R-:W0:Y:S02]  /*0270*/  S2R R8, SR_LTMASK ;  /* 0x0000000000087919 */ /* 0x000e240000003900 */
[----:B0-----:R-:W-:-:S06]  /*0280*/  LOP3.LUT R13, R8, UR4, RZ, 0xc0, !PT ;  /* 0x00000004080d7c12 */ /* 0x001fcc000f8ec0ff */
[----:B------:R-:W0:Y:S01]  /*0290*/  POPC R13, R13 ;  /* 0x0000000d000d7309 */ /* 0x000e220000000000 */
[----:B--2---:R-:W0:Y:S02]  /*02a0*/  SHFL.IDX PT, R10, R11, R12, 0x1f ;  /* 0x00001f0c0b0a7589 */ /* 0x004e2400000e0000 */
[----:B0-----:R-:W-:-:S05]  /*02b0*/  IMAD.IADD R10, R10, 0x1, -R13 ;  /* 0x000000010a0a7824 */ /* 0x001fca00078e0a0d */
[----:B------:R-:W-:-:S13]  /*02c0*/  ISETP.GE.AND P2, PT, R10, 0x1, PT ;  /* 0x000000010a00780c */ /* 0x000fda0003f46270 */
[----:B------:R-:W-:Y:S05]  /*02d0*/  @!P2 BRA `(.L_x_52) ;  /* 0x0000000000bca947 */ /* 0x000fea0003800000 */
[----:B------:R-:W-:Y:S01]  /*02e0*/  VOTEU.ANY UR4, UPT, PT ;  /* 0x0000000000047886 */ /* 0x000fe200038e0100 */
[----:B------:R-:W0:Y:S01]  /*02f0*/  LDC.64 R16, c[0x0][0x380] ;  /* 0x0000e000ff107b82 */ /* 0x000e220000000a00 */
[----:B------:R-:W1:Y:S08]  /*0300*/  FLO.U32 R20, UR4 ;  /* 0x0000000400147d00 */ /* 0x000e7000080e0000 */
[----:B------:R-:W2:Y:S01]  /*0310*/  POPC R19, UR4 ;  /* 0x0000000400137d09 */ /* 0x000ea20008000000 */
[----:B-1----:R-:W-:-:S13]  /*0320*/  ISETP.EQ.U32.AND P2, PT, R20, R7, PT ;  /* 0x000000071400720c */ /* 0x002fda0003f42070 */
[----:B--2---:R-:W2:Y:S04]  /*0330*/  @P2 ATOMG.E.ADD.STRONG.GPU PT, R19, desc[UR6][R2.64+-0x8], R19 ;  /* 0xfffff813021329a8 */ /* 0x004ea800081ef106 */
[----:B0-----:R-:W3:Y:S04]  /*0340*/  LDG.E R15, desc[UR6][R16.64+0x8] ;  /* 0x00000806100f7981 */ /* 0x001ee8000c1e1900 */
[----:B------:R0:W4:Y:S01]  /*0350*/  LDG.E.64 R10, desc[UR6][R16.64] ;  /* 0x00000006100a7981 */ /* 0x000122000c1e1b00 */
[----:B------:R-:W-:Y:S01]  /*0360*/  LOP3.LUT R21, R8, UR4, RZ, 0xc0, !PT ;  /* 0x0000000408157c12 */ /* 0x000fe2000f8ec0ff */
[----:B------:R-:W-:-:S05]  /*0370*/  IMAD.MOV.U32 R12, RZ, RZ, RZ ;  /* 0x000000ffff0c7224 */ /* 0x000fca00078e00ff */
[----:B------:R-:W-:Y:S01]  /*0380*/  POPC R21, R21 ;  /* 0x0000001500157309 */ /* 0x000fe20000000000 */
[----:B--2---:R-:W1:Y:S07]  /*0390*/  SHFL.IDX PT, R20, R19, R20, 0x1f ;  /* 0x00001f1413147589 */ /* 0x004e6e00000e0000 */
[----:B---3--:R-:W2:Y:S01]  /*03a0*/  I2F.U32.RP R18, R15 ;  /* 0x0000000f00127306 */ /* 0x008ea20000209000 */
[----:B------:R-:W-:Y:S02]  /*03b0*/  IADD3 R23, PT, PT, RZ, -R15, RZ ;  /* 0x8000000fff177210 */ /* 0x000fe40007ffe0ff */
[----:B------:R-:W-:-:S05]  /*03c0*/  ISETP.NE.U32.AND P3, PT, R15, RZ, PT ;  /* 0x000000ff0f00720c */ /* 0x000fca0003f65070 */
[----:B--2---:R-:W2:Y:S02]  /*03d0*/  MUFU.RCP R18, R18 ;  /* 0x0000001200127308 */ /* 0x004ea40000001000 */
[----:B--2---:R-:W-:-:S06]  /*03e0*/  VIADD R13, R18, 0xffffffe ;  /* 0x0ffffffe120d7836 */ /* 0x004fcc0000000000 */
[----:B------:R-:W2:Y:S02]  /*03f0*/  F2I.FTZ.U32.TRUNC.NTZ R13, R13 ;  /* 0x0000000d000d7305 */ /* 0x000ea4000021f000 */
[----:B--2---:R-:W-:-:S04]  /*0400*/  IMAD R23, R23, R13, RZ ;  /* 0x0000000d17177224 */ /* 0x004fc800078e02ff */
[----:B0-----:R-:W-:Y:S01]  /*0410*/  IMAD.HI.U32 R17, R13, R23, R12 ;  /* 0x000000170d117227 */ /* 0x001fe200078e000c */
[----:B------:R-:W-:-:S03]  /*0420*/  IADD3 R13, PT, PT, R6, -0x1, RZ ;  /* 0xffffffff060d7810 */ /* 0x000fc60007ffe0ff */
[----:B-1----:R-:W-:-:S04]  /*0430*/  IMAD.IADD R12, R20, 0x1, R21 ;  /* 0x00000001140c7824 */ /* 0x002fc800078e0215 */
[----:B------:R-:W-:-:S05]  /*0440*/  IMAD.HI.U32 R17, R17, R12, RZ ;  /* 0x0000000c11117227 */ /* 0x000fca00078e00ff */
[----:B------:R-:W-:-:S05]  /*0450*/  IADD3 R17, PT, PT, -R17, RZ, RZ ;  /* 0x000000ff11117210 */ /* 0x000fca0007ffe1ff */
[----:B------:R-:W-:-:S05]  /*0460*/  IMAD R12, R15, R17, R12 ;  /* 0x000000110f0c7224 */ /* 0x000fca00078e020c */
[----:B------:R-:W-:-:S13]  /*0470*/  ISETP.GE.U32.AND P2, PT, R12, R15, PT ;  /* 0x0000000f0c00720c */ /* 0x000fda0003f46070 */
[----:B------:R-:W-:-:S05]  /*0480*/  @P2 IMAD.IADD R12, R12, 0x1, -R15 ;  /* 0x000000010c0c2824 */ /* 0x000fca00078e0a0f */
[----:B------:R-:W-:-:S13]  /*0490*/  ISETP.GE.U32.AND P2, PT, R12, R15, PT ;  /* 0x0000000f0c00720c */ /* 0x000fda0003f46070 */
[----:B------:R-:W-:Y:S01]  /*04a0*/  @P2 IMAD.IADD R12, R12, 0x1, -R15 ;  /* 0x000000010c0c2824 */ /* 0x000fe200078e0a0f */
[----:B------:R-:W-:-:S05]  /*04b0*/  @!P3 LOP3.LUT R12, RZ, R15, RZ, 0x33, !PT ;  /* 0x0000000fff0cb212 */ /* 0x000fca00078e33ff */
[----:B----4-:R-:W-:-:S05]  /*04c0*/  IMAD.WIDE R10, R12, 0x4, R10 ;  /* 0x000000040c0a7825 */ /* 0x010fca00078e020a */
        /* <DEDUP_REMOVED lines=16> */
.L_x_52:
[----:B------:R-:W-:Y:S01]  /*05d0*/  VOTEU.ANY UR4, UPT, PT ;  /* 0x0000000000047886 */ /* 0x000fe200038e0100 */
[----:B------:R-:W-:Y:S01]  /*05e0*/  UIADD3 UR5, UP0, UPT, UR8, 0x10, URZ ;  /* 0x0000001008057890 */ /* 0x000fe2000ff1e0ff */
[----:B------:R-:W0:Y:S01]  /*05f0*/  POPC R15, UR4 ;  /* 0x00000004000f7d09 */ /* 0x000e220008000000 */
[----:B------:R-:W-:Y:S02]  /*0600*/  UFLO.U32 UR4, UR4 ;  /* 0x00000004000472bd */ /* 0x000fe400080e0000 */
[----:B------:R-:W-:Y:S02]  /*0610*/  UIADD3.X UR10, UPT, UPT, URZ, UR9, URZ, UP0, !UPT ;  /* 0x00000009ff0a7290 */ /* 0x000fe400087fe4ff */
[----:B------:R-:W-:Y:S02]  /*0620*/  IMAD.U32 R12, RZ, RZ, UR5 ;  /* 0x00000005ff0c7e24 */ /* 0x000fe4000f8e00ff */
[----:B------:R-:W-:Y:S01]  /*0630*/  ISETP.EQ.U32.AND P2, PT, R7, UR4, PT ;  /* 0x0000000407007c0c */ /* 0x000fe2000bf42070 */
[----:B------:R-:W-:Y:S01]  /*0640*/  UMOV UR4, URZ ;  /* 0x000000ff00047c82 */ /* 0x000fe20008000000 */
[----:B------:R-:W-:Y:S01]  /*0650*/  MOV R13, UR10 ;  /* 0x0000000a000d7c02 */ /* 0x000fe20008000f00 */
[----:B0-----:R-:W-:-:S04]  /*0660*/  IMAD.WIDE.U32 R10, R15, 0x1, RZ ;  /* 0x000000010f0a7825 */ /* 0x001fc800078e00ff */
[----:B------:R-:W-:-:S06]  /*0670*/  VIADD R11, R11, UR4 ;  /* 0x000000040b0b7c36 */ /* 0x000fcc0008000000 */
[----:B------:R2:W5:Y:S04]  /*0680*/  @P2 ATOMG.E.ADD.STRONG.GPU PT, RZ, desc[UR6][R2.64], R15 ;  /* 0x8000000f02ff29a8 */ /* 0x00056800081ef106 */
[----:B------:R2:W5:Y:S01]  /*0690*/  @P2 ATOMG.E.ADD.64.STRONG.GPU PT, RZ, desc[UR6][R12.64], R10 ;  /* 0x8000000a0cff29a8 */ /* 0x00056200081ef506 */
[----:B------:R-:W-:Y:S05]  /*06a0*/  BRA `(.L_x_53) ;  /* 0x0000000000a47947 */ /* 0x000fea0003800000 */
.L_x_51:
[----:B------:R-:W1:Y:S01]  /*06b0*/  S2R R7, SR_LANEID ;  /* 0x0000000000077919 */ /* 0x000e620000000000 */
[----:B------:R-:W-:Y:S02]  /*06c0*/  VOTEU.ANY UR4, UPT, PT ;  /* 0x0000000000047886 */ /* 0x000fe400038e0100 */
[----:B------:R-:W1:Y:S01]  /*06d0*/  FLO.U32 R12, UR4 ;  /* 0x00000004000c7d00 */ /* 0x000e6200080e0000 */
[----:B------:R-:W-:-:S06]  /*06e0*/  UPOPC UR5, UR4 ;  /* 0x00000004000572bf */ /* 0x000fcc0008000000 */
[----:B------:R-:W-:Y:S01]  /*06f0*/  IMAD R13, RZ, RZ, -UR5 ;  /* 0x80000005ff0d7e24 */ /* 0x000fe2000f8e02ff */
[----:B-1----:R-:W-:-:S13]  /*0700*/  ISETP.EQ.U32.AND P2, PT, R12, R7, PT ;  /* 0x000000070c00720c */ /* 0x002fda0003f42070 */
[----:B0-----:R-:W2:Y:S01]  /*0710*/  @P2 ATOMG.E.ADD.STRONG.GPU PT, R13, desc[UR6][R2.64+-0x4], R13 ;  /* 0xfffffc0d020d29a8 */ /* 0x001ea200081ef106 */
[----:B------:R-:W-:Y:S01]  /*0720*/  UMOV UR5, 0x0 ;  /* 0x0000000000057882 */ /* 0x000fe20000000000 */
[----:B------:R-:W0:Y:S02]  /*0730*/  S2R R8, SR_LTMASK ;  /* 0x0000000000087919 */ /* 0x000e240000003900 */
[----:B0-----:R-:W-:Y:S01]  /*0740*/  LOP3.LUT R15, R8, UR4, RZ, 0xc0, !PT ;  /* 0x00000004080f7c12 */ /* 0x001fe2000f8ec0ff */
[----:B------:R-:W-:Y:S02]  /*0750*/  UMOV UR4, 0x8 ;  /* 0x0000000800047882 */ /* 0x000fe40000000000 */
[----:B------:R-:W-:-:S03]  /*0760*/  UIMAD.WIDE.U32 UR4, UR8, 0x1, UR4 ;  /* 0x00000001080478a5 */ /* 0x000fc6000f8e0004 */
[----:B------:R-:W0:Y:S01]  /*0770*/  POPC R15, R15 ;  /* 0x0000000f000f7309 */ /* 0x000e220000000000 */
[----:B------:R-:W-:Y:S02]  /*0780*/  UIADD3 UR10, UPT, UPT, UR5, UR9, URZ ;  /* 0x00000009050a7290 */ /* 0x000fe4000fffe0ff */
[----:B------:R-:W-:-:S04]  /*0790*/  IMAD.U32 R11, RZ, RZ, UR5 ;  /* 0x00000005ff0b7e24 */ /* 0x000fc8000f8e00ff */
[----:B------:R-:W-:Y:S01]  /*07a0*/  MOV R11, UR10 ;  /* 0x0000000a000b7c02 */ /* 0x000fe20008000f00 */
[----:B--2---:R-:W0:Y:S02]  /*07b0*/  SHFL.IDX PT, R10, R13, R12, 0x1f ;  /* 0x00001f0c0d0a7589 */ /* 0x004e2400000e0000 */
[----:B0-----:R-:W-:-:S04]  /*07c0*/  IADD3 R10, PT, PT, R10, -R15, RZ ;  /* 0x8000000f0a0a7210 */ /* 0x001fc80007ffe0ff */
[----:B------:R-:W-:Y:S01]  /*07d0*/  ISETP.GE.AND P2, PT, R10, 0x1, PT ;  /* 0x000000010a00780c */ /* 0x000fe20003f46270 */
[----:B------:R-:W-:-:S12]  /*07e0*/  IMAD.U32 R10, RZ, RZ, UR4 ;  /* 0x00000004ff0a7e24 */ /* 0x000fd8000f8e00ff */
        /* <DEDUP_REMOVED lines=12> */
.L_x_54:
        /* <DEDUP_REMOVED lines=8> */
[----:B------:R1:W5:Y:S02]  /*0930*/  @P2 ATOMG.E.ADD.64.STRONG.GPU PT, RZ, desc[UR6][R10.64+0x10], R12 ;  /* 0x8000100c0aff29a8 */ /* 0x00036400081ef506 */
.L_x_53:
[----:B------:R-:W-:Y:S05]  /*0940*/  BSYNC.RECONVERGENT B0 ;  /* 0x0000000000007941 */ /* 0x000fea0003800200 */
.L_x_50:
[----:B------:R-:W-:Y:S01]  /*0950*/  ISETP.NE.AND P2, PT, R9, RZ, PT ;  /* 0x000000ff0900720c */ /* 0x000fe20003f45270 */
[----:B------:R-:W-:-:S12]  /*0960*/  BSSY.RECONVERGENT B0, `(.L_x_55) ;  /* 0x0000071000007945 */ /* 0x000fd80003800200 */
[----:B------:R-:W-:Y:S05]  /*0970*/  @!P2 BRA `(.L_x_56) ;  /* 0x0000000000a0a947 */ /* 0x000fea0003800000 */
[----:B------:R-:W-:Y:S02]  /*0980*/  VOTEU.ANY UR4, UPT, PT ;  /* 0x0000000000047886 */ /* 0x000fe400038e0100 */
[----:B0123--:R-:W0:Y:S01]  /*0990*/  FLO.U32 R12, UR4 ;  /* 0x00000004000c7d00 */ /* 0x00fe2200080e0000 */
[----:B------:R-:W-:-:S06]  /*09a0*/  UPOPC UR5, UR4 ;  /* 0x00000004000572bf */ /* 0x000fcc0008000000 */
[----:B------:R-:W-:Y:S02]  /*09b0*/  IADD3 R13, PT, PT, RZ, -UR5, RZ ;  /* 0x80000005ff0d7c10 */ /* 0x000fe4000fffe0ff */
[----:B0-----:R-:W-:-:S13]  /*09c0*/  ISETP.EQ.U32.AND P3, PT, R12, R7, PT ;  /* 0x000000070c00720c */ /* 0x001fda0003f62070 */
[----:B------:R-:W2:Y:S01]  /*09d0*/  @P3 ATOMG.E.ADD.STRONG.GPU PT, R13, desc[UR6][R2.64+-0x4], R13 ;  /* 0xfffffc0d020d39a8 */ /* 0x000ea200081ef106 */
[----:B------:R-:W-:Y:S01]  /*09e0*/  LOP3.LUT R15, R8, UR4, RZ, 0xc0, !PT ;  /* 0x00000004080f7c12 */ /* 0x000fe2000f8ec0ff */
[----:B------:R-:W-:Y:S01]  /*09f0*/  UMOV UR4, 0x8 ;  /* 0x0000000800047882 */ /* 0x000fe20000000000 */
[----:B------:R-:W-:Y:S02]  /*0a00*/  UMOV UR5, 0x0 ;  /* 0x0000000000057882 */ /* 0x000fe40000000000 */
[----:B------:R-:W-:Y:S02]  /*0a10*/  UIMAD.WIDE.U32 UR4, UR8, 0x1, UR4 ;  /* 0x00000001080478a5 */ /* 0x000fe4000f8e0004 */
[----:B------:R-:W0:Y:S02]  /*0a20*/  POPC R15, R15 ;  /* 0x0000000f000f7309 */ /* 0x000e240000000000 */
[----:B------:R-:W-:Y:S02]  /*0a30*/  UIADD3 UR10, UPT, UPT, UR5, UR9, URZ ;  /* 0x00000009050a7290 */ /* 0x000fe4000fffe0ff */
[----:B------:R-:W-:-:S04]  /*0a40*/  MOV R11, UR5 ;  /* 0x00000005000b7c02 */ /* 0x000fc80008000f00 */
[----:B------:R-:W-:Y:S01]  /*0a50*/  IMAD.U32 R11, RZ, RZ, UR10 ;  /* 0x0000000aff0b7e24 */ /* 0x000fe2000f8e00ff */
[----:B--2---:R-:W0:Y:S02]  /*0a60*/  SHFL.IDX PT, R10, R13, R12, 0x1f ;  /* 0x00001f0c0d0a7589 */ /* 0x004e2400000e0000 */
[----:B0-----:R-:W-:-:S05]  /*0a70*/  IMAD.IADD R10, R10, 0x1, -R15 ;  /* 0x000000010a0a7824 */ /* 0x001fca00078e0a0f */
        /* <DEDUP_REMOVED lines=14> */
.L_x_57:
        /* <DEDUP_REMOVED lines=10> */
.L_x_56:
[----:B------:R-:W-:Y:S02]  /*0c00*/  VOTEU.ANY UR4, UPT, PT ;  /* 0x0000000000047886 */ /* 0x000fe400038e0100 */
[----:B0123--:R-:W0:Y:S01]  /*0c10*/  FLO.U32 R12, UR4 ;  /* 0x00000004000c7d00 */ /* 0x00fe2200080e0000 */
        /* <DEDUP_REMOVED lines=23> */
[----:B------:R-:W-:Y:S01]  /*0d90*/  IMAD.MOV R23, RZ, RZ, -R15 ;  /* 0x000000ffff177224 */ /* 0x000fe200078e0a0f */
[----:B------:R-:W-:-:S06]  /*0da0*/  ISETP.NE.U32.AND P4, PT, R15, RZ, PT ;  /* 0x000000ff0f00720c */ /* 0x000fcc0003f85070 */
[----:B--2---:R-:W2:Y:S02]  /*0db0*/  MUFU.RCP R18, R18 ;  /* 0x0000001200127308 */ /* 0x004ea40000001000 */
[----:B--2---:R-:W-:-:S06]  /*0dc0*/  IADD3 R13, PT, PT, R18, 0xffffffe, RZ ;  /* 0x0ffffffe120d7810 */ /* 0x004fcc0007ffe0ff */
[----:B------:R-:W2:Y:S02]  /*0dd0*/  F2I.FTZ.U32.TRUNC.NTZ R13, R13 ;  /* 0x0000000d000d7305 */ /* 0x000ea4000021f000 */
[----:B--2---:R-:W-:-:S04]  /*0de0*/  IMAD R23, R23, R13, RZ ;  /* 0x0000000d17177224 */ /* 0x004fc800078e02ff */
[----:B0-----:R-:W-:Y:S01]  /*0df0*/  IMAD.HI.U32 R17, R13, R23, R12 ;  /* 0x000000170d117227 */ /* 0x001fe200078e000c */
[----:B-1----:R-:W-:-:S05]  /*0e00*/  IADD3 R12, PT, PT, R20, R21, RZ ;  /* 0x00000015140c7210 */ /* 0x002fca0007ffe0ff */
[----:B------:R-:W-:-:S04]  /*0e10*/  IMAD.HI.U32 R17, R17, R12, RZ ;  /* 0x0000000c11117227 */ /* 0x000fc800078e00ff */
[----:B------:R-:W-:-:S04]  /*0e20*/  IMAD.MOV R17, RZ, RZ, -R17 ;  /* 0x000000ffff117224 */ /* 0x000fc800078e0a11 */
[----:B------:R-:W-:-:S05]  /*0e30*/  IMAD R12, R15, R17, R12 ;  /* 0x000000110f0c7224 */ /* 0x000fca00078e020c */
[----:B------:R-:W-:-:S13]  /*0e40*/  ISETP.GE.U32.AND P3, PT, R12, R15, PT ;  /* 0x0000000f0c00720c */ /* 0x000fda0003f66070 */
[----:B------:R-:W-:-:S05]  /*0e50*/  @P3 IMAD.IADD R12, R12, 0x1, -R15 ;  /* 0x000000010c0c3824 */ /* 0x000fca00078e0a0f */
[----:B------:R-:W-:-:S13]  /*0e60*/  ISETP.GE.U32.AND P3, PT, R12, R15, PT ;  /* 0x0000000f0c00720c */ /* 0x000fda0003f66070 */
[----:B------:R-:W-:Y:S02]  /*0e70*/  @P3 IADD3 R12, PT, PT, -R15, R12, RZ ;  /* 0x0000000c0f0c3210 */ /* 0x000fe40007ffe1ff */
        /* <DEDUP_REMOVED lines=18> */
.L_x_59:
        /* <DEDUP_REMOVED lines=12> */
[----:B------:R1:W5:Y:S02]  /*1060*/  @P3 ATOMG.E.ADD.64.STRONG.GPU PT, RZ, desc[UR6][R12.64], R10 ;  /* 0x8000000a0cff39a8 */ /* 0x00036400081ef506 */
.L_x_58:
[----:B------:R-:W-:Y:S05]  /*1070*/  BSYNC.RECONVERGENT B0 ;  /* 0x0000000000007941 */ /* 0x000fea0003800200 */
.L_x_55:
[----:B------:R-:W-:Y:S04]  /*1080*/  BSSY.RECONVERGENT B0, `(.L_x_60) ;  /* 0x0000072000007945 */ /* 0x000fe80003800200 */
[----:B------:R-:W-:Y:S05]  /*1090*/  @!P2 BRA `(.L_x_61) ;  /* 0x0000000000a0a947 */ /* 0x000fea0003800000 */
[----:B------:R-:W-:Y:S02]  /*10a0*/  VOTEU.ANY UR4, UPT, PT ;  /* 0x0000000000047886 */ /* 0x000fe400038e0100 */
[----:B0123--:R-:W0:Y:S01]  /*10b0*/  FLO.U32 R12, UR4 ;  /* 0x00000004000c7d00 */ /* 0x00fe2200080e0000 */
[----:B------:R-:W-:-:S06]  /*10c0*/  UPOPC UR5, UR4 ;  /* 0x00000004000572bf */ /* 0x000fcc0008000000 */
[----:B------:R-:W-:Y:S01]  /*10d0*/  IMAD R13, RZ, RZ, -UR5 ;  /* 0x80000005ff0d7e24 */ /* 0x000fe2000f8e02ff */
        /* <DEDUP_REMOVED lines=26> */
.L_x_62:
        /* <DEDUP_REMOVED lines=10> */
.L_x_61:
[----:B------:R-:W-:Y:S02]  /*1320*/  VOTEU.ANY UR4, UPT, PT ;  /* 0x0000000000047886 */ /* 0x000fe400038e0100 */
[----:B0123--:R-:W0:Y:S01]  /*1330*/  FLO.U32 R12, UR4 ;  /* 0x00000004000c7d00 */ /* 0x00fe2200080e0000 */
[----:B------:R-:W-:-:S06]  /*1340*/  UPOPC UR5, UR4 ;  /* 0x00000004000572bf */ /* 0x000fcc0008000000 */
[----:B------:R-:W-:Y:S02]  /*1350*/  IADD3 R11, PT, PT, RZ, -UR5, RZ ;  /* 0x80000005ff0b7c10 */ /* 0x000fe4000fffe0ff */
        /* <DEDUP_REMOVED lines=28> */
[----:B------:R-:W-:-:S03]  /*1520*/  IADD3 R13, PT, PT, R6, 0x1, RZ ;  /* 0x00000001060d7810 */ /* 0x000fc60007ffe0ff */
        /* <DEDUP_REMOVED lines=26> */
.L_x_64:
        /* <DEDUP_REMOVED lines=13> */
.L_x_63:
[----:B------:R-:W-:Y:S05]  /*17a0*/  BSYNC.RECONVERGENT B0 ;  /* 0x0000000000007941 */ /* 0x000fea0003800200 */
.L_x_60:
        /* <DEDUP_REMOVED lines=14> */
[----:B------:R-:W-:Y:S02]  /*1890*/  IMAD.U32 R11, RZ, RZ, UR5 ;  /* 0x00000005ff0b7e24 */ /* 0x000fe4000f8e00ff */
[----:B------:R-:W-:Y:S02]  /*18a0*/  IMAD.U32 R10, RZ, RZ, UR4 ;  /* 0x00000004ff0a7e24 */ /* 0x000fe4000f8e00ff */
[----:B------:R-:W-:Y:S01]  /*18b0*/  MOV R11, UR10 ;  /* 0x0000000a000b7c02 */ /* 0x000fe20008000f00 */
[----:B--2---:R-:W0:Y:S02]  /*18c0*/  SHFL.IDX PT, R13, R13, R12, 0x1f ;  /* 0x00001f0c0d0d7589 */ /* 0x004e2400000e0000 */
[----:B0-----:R-:W-:-:S04]  /*18d0*/  IADD3 R8, PT, PT, R13, -R8, RZ ;  /* 0x800000080d087210 */ /* 0x001fc80007ffe0ff */
        /* <DEDUP_REMOVED lines=13> */
.L_x_67:
        /* <DEDUP_REMOVED lines=10> */
.L_x_66:
        /* <DEDUP_REMOVED lines=19> */
[----:B------:R-:W4:Y:S01]  /*1b80*/  LDG.E.64 R10, desc[UR6][R16.64] ;  /* 0x00000006100a7981 */ /* 0x000f22000c1e1b00 */
[----:B------:R-:W-:-:S06]  /*1b90*/  LOP3.LUT R21, R8, UR4, RZ, 0xc0, !PT ;  /* 0x0000000408157c12 */ /* 0x000fcc000f8ec0ff */
[----:B------:R-:W-:Y:S01]  /*1ba0*/  POPC R21, R21 ;  /* 0x0000001500157309 */ /* 0x000fe20000000000 */
[----:B--2---:R-:W0:Y:S07]  /*1bb0*/  SHFL.IDX PT, R20, R19, R20, 0x1f ;  /* 0x00001f1413147589 */ /* 0x004e2e00000e0000 */
[----:B---3--:R-:W1:Y:S01]  /*1bc0*/  I2F.U32.RP R18, R15 ;  /* 0x0000000f00127306 */ /* 0x008e620000209000 */
[----:B------:R-:W-:Y:S02]  /*1bd0*/  IADD3 R23, PT, PT, RZ, -R15, RZ ;  /* 0x8000000fff177210 */ /* 0x000fe40007ffe0ff */
[----:B------:R-:W-:-:S05]  /*1be0*/  ISETP.NE.U32.AND P3, PT, R15, RZ, PT ;  /* 0x000000ff0f00720c */ /* 0x000fca0003f65070 */
[----:B-1----:R-:W1:Y:S01]  /*1bf0*/  MUFU.RCP R18, R18 ;  /* 0x0000001200127308 */ /* 0x002e620000001000 */
[----:B0-----:R-:W-:Y:S02]  /*1c00*/  IMAD.IADD R8, R20, 0x1, R21 ;  /* 0x0000000114087824 */ /* 0x001fe400078e0215 */
[----:B-1----:R-:W-:-:S05]  /*1c10*/  VIADD R12, R18, 0xffffffe ;  /* 0x0ffffffe120c7836 */ /* 0x002fca0000000000 */
[----:B------:R0:W1:Y:S02]  /*1c20*/  F2I.FTZ.U32.TRUNC.NTZ R13, R12 ;  /* 0x0000000c000d7305 */ /* 0x000064000021f000 */
[----:B0-----:R-:W-:Y:S02]  /*1c30*/  IMAD.MOV.U32 R12, RZ, RZ, RZ ;  /* 0x000000ffff0c7224 */ /* 0x001fe400078e00ff */
[----:B-1----:R-:W-:-:S04]  /*1c40*/  IMAD R23, R23, R13, RZ ;  /* 0x0000000d17177224 */ /* 0x002fc800078e02ff */
[----:B------:R-:W-:-:S06]  /*1c50*/  IMAD.HI.U32 R13, R13, R23, R12 ;  /* 0x000000170d0d7227 */ /* 0x000fcc00078e000c */
[----:B------:R-:W-:-:S05]  /*1c60*/  IMAD.HI.U32 R13, R13, R8, RZ ;  /* 0x000000080d0d7227 */ /* 0x000fca00078e00ff */
[----:B------:R-:W-:-:S05]  /*1c70*/  IADD3 R13, PT, PT, -R13, RZ, RZ ;  /* 0x000000ff0d0d7210 */ /* 0x000fca0007ffe1ff */
[----:B------:R-:W-:Y:S01]  /*1c80*/  IMAD R8, R15, R13, R8 ;  /* 0x0000000d0f087224 */ /* 0x000fe200078e0208 */
[----:B------:R-:W-:-:S04]  /*1c90*/  IADD3 R13, PT, PT, R6, 0x2, RZ ;  /* 0x00000002060d7810 */ /* 0x000fc80007ffe0ff */
        /* <DEDUP_REMOVED lines=22> */
.L_x_69:
        /* <DEDUP_REMOVED lines=13> */
.L_x_68:
[----:B------:R-:W-:Y:S05]  /*1ed0*/  BSYNC.RECONVERGENT B0 ;  /* 0x0000000000007941 */ /* 0x000fea0003800200 */
.L_x_65:
[----:B------:R-:W-:Y:S01]  /*1ee0*/  VIADD R6, R6, 0x4 ;  /* 0x0000000406067836 */ /* 0x000fe20000000000 */
[----:B------:R-:W-:Y:S06]  /*1ef0*/  @P1 BRA `(.L_x_70) ;  /* 0xffffffe000b01947 */ /* 0x000fec000383ffff */
.L_x_49:
[----:B------:R-:W-:-:S13]  /*1f00*/  ISETP.NE.AND P0, PT, R4, RZ, PT ;  /* 0x000000ff0400720c */ /* 0x000fda0003f05270 */
[----:B0-----:R-:W-:Y:S05]  /*1f10*/  @!P0 EXIT ;  /* 0x000000000000894d */ /* 0x001fea0003800000 */
[----:B------:R-:W0:Y:S01]  /*1f20*/  LDCU.64 UR8, c[0x0][0x380] ;  /* 0x00007000ff0877ac */ /* 0x000e220008000a00 */
[----:B------:R-:W-:Y:S01]  /*1f30*/  ISETP.NE.AND P0, PT, R9, RZ, PT ;  /* 0x000000ff0900720c */ /* 0x000fe20003f05270 */
[----:B------:R-:W-:Y:S01]  /*1f40*/  IMAD R0, R0, 0x4d5, R5 ;  /* 0x000004d500007824 */ /* 0x000fe200078e0205 */
[----:B------:R-:W-:Y:S01]  /*1f50*/  IADD3 R4, PT, PT, -R4, RZ, RZ ;  /* 0x000000ff04047210 */ /* 0x000fe20007ffe1ff */
[----:B------:R-:W-:Y:S01]  /*1f60*/  UMOV UR4, 0x14 ;  /* 0x0000001400047882 */ /* 0x000fe20000000000 */
[----:B------:R-:W-:Y:S01]  /*1f70*/  UMOV UR5, 0x0 ;  /* 0x0000000000057882 */ /* 0x000fe20000000000 */
[----:B------:R-:W4:Y:S01]  /*1f80*/  LDCU.64 UR10, c[0x0][0x390] ;  /* 0x00007200ff0a77ac */ /* 0x000f220008000a00 */
[----:B0-----:R-:W-:-:S04]  /*1f90*/  UIMAD.WIDE.U32 UR4, UR8, 0x1, UR4 ;  /* 0x00000001080478a5 */ /* 0x001fc8000f8e0004 */
[----:B------:R-:W-:Y:S02]  /*1fa0*/  UIADD3 UR8, UPT, UPT, UR9, UR5, URZ ;  /* 0x0000000509087290 */ /* 0x000fe4000fffe0ff */
[----:B-123--:R-:W-:Y:S02]  /*1fb0*/  IMAD.U32 R3, RZ, RZ, UR5 ;  /* 0x00000005ff037e24 */ /* 0x00efe4000f8e00ff */
[----:B------:R-:W-:Y:S02]  /*1fc0*/  IMAD.U32 R2, RZ, RZ, UR4 ;  /* 0x00000004ff027e24 */ /* 0x000fe4000f8e00ff */
[----:B----4-:R-:W-:-:S07]  /*1fd0*/  MOV R3, UR8 ;  /* 0x0000000800037c02 */ /* 0x010fce0008000f00 */
.L_x_76:
[----:B------:R-:W-:Y:S01]  /*1fe0*/  VIADD R4, R4, 0x1 ;  /* 0x0000000104047836 */ /* 0x000fe20000000000 */
[----:B------:R-:W-:Y:S04]  /*1ff0*/  BSSY.RECONVERGENT B0, `(.L_x_71) ;  /* 0x0000076000007945 */ /* 0x000fe80003800200 */
[----:B------:R-:W-:Y:S01]  /*2000*/  ISETP.NE.AND P1, PT, R4, RZ, PT ;  /* 0x000000ff0400720c */ /* 0x000fe20003f25270 */
[----:B0123--:R-:W-:-:S12]  /*2010*/  @!P0 BRA `(.L_x_72) ;  /* 0x0000000000a88947 */ /* 0x00ffd80003800000 */
[----:B------:R-:W0:Y:S01]  /*2020*/  S2R R11, SR_LANEID ;  /* 0x00000000000b7919 */ /* 0x000e220000000000 */
[----:B------:R-:W-:Y:S02]  /*2030*/  VOTEU.ANY UR4, UPT, PT ;  /* 0x0000000000047886 */ /* 0x000fe400038e0100 */
[----:B------:R-:W0:Y:S01]  /*2040*/  FLO.U32 R6, UR4 ;  /* 0x0000000400067d00 */ /* 0x000e2200080e0000 */
[----:B------:R-:W-:-:S06]  /*2050*/  UPOPC UR5, UR4 ;  /* 0x00000004000572bf */ /* 0x000fcc0008000000 */
[----:B------:R-:W-:Y:S01]  /*2060*/  IMAD R7, RZ, RZ, -UR5 ;  /* 0x80000005ff077e24 */ /* 0x000fe2000f8e02ff */
[----:B0-----:R-:W-:-:S13]  /*2070*/  ISETP.EQ.U32.AND P2, PT, R6, R11, PT ;  /* 0x0000000b0600720c */ /* 0x001fda0003f42070 */
[----:B------:R-:W2:Y:S01]  /*2080*/  @P2 ATOMG.E.ADD.STRONG.GPU PT, R7, desc[UR6][R2.64], R7 ;  /* 0x80000007020729a8 */ /* 0x000ea200081ef106 */
[----:B------:R-:W-:Y:S01]  /*2090*/  UMOV UR5, 0x0 ;  /* 0x0000000000057882 */ /* 0x000fe20000000000 */
[----:B------:R-:W0:Y:S02]  /*20a0*/  S2R R10, SR_LTMASK ;  /* 0x00000000000a7919 */ /* 0x000e240000003900 */
[----:B0-----:R-:W-:Y:S01]  /*20b0*/  LOP3.LUT R10, R10, UR4, RZ, 0xc0, !PT ;  /* 0x000000040a0a7c12 */ /* 0x001fe2000f8ec0ff */
[----:B------:R-:W-:Y:S02]  /*20c0*/  UMOV UR4, 0x8 ;  /* 0x0000000800047882 */ /* 0x000fe40000000000 */
[----:B------:R-:W-:-:S03]  /*20d0*/  UIMAD.WIDE.U32 UR4, UR10, 0x1, UR4 ;  /* 0x000000010a0478a5 */ /* 0x000fc6000f8e0004 */
[----:B------:R-:W0:Y:S01]  /*20e0*/  POPC R10, R10 ;  /* 0x0000000a000a7309 */ /* 0x000e220000000000 */
        /* <DEDUP_REMOVED lines=19> */
.L_x_73:
        /* <DEDUP_REMOVED lines=10> */
.L_x_72:
[----:B------:R-:W0:Y:S01]  /*22c0*/  S2R R5, SR_LANEID ;  /* 0x0000000000057919 */ /* 0x000e220000000000 */
[----:B------:R-:W-:Y:S02]  /*22d0*/  VOTEU.ANY UR4, UPT, PT ;  /* 0x0000000000047886 */ /* 0x000fe400038e0100 */
[----:B------:R-:W0:Y:S01]  /*22e0*/  FLO.U32 R8, UR4 ;  /* 0x0000000400087d00 */ /* 0x000e2200080e0000 */
[----:B------:R-:W-:-:S06]  /*22f0*/  UPOPC UR5, UR4 ;  /* 0x00000004000572bf */ /* 0x000fcc0008000000 */
[----:B------:R-:W-:Y:S02]  /*2300*/  IADD3 R7, PT, PT, RZ, -UR5, RZ ;  /* 0x80000005ff077c10 */ /* 0x000fe4000fffe0ff */
[----:B0-----:R-:W-:-:S13]  /*2310*/  ISETP.EQ.U32.AND P2, PT, R8, R5, PT ;  /* 0x000000050800720c */ /* 0x001fda0003f42070 */
[----:B------:R-:W2:Y:S01]  /*2320*/  @P2 ATOMG.E.ADD.STRONG.GPU PT, R7, desc[UR6][R2.64+0x4], R7 ;  /* 0x80000407020729a8 */ /* 0x000ea200081ef106 */
        /* <DEDUP_REMOVED lines=15> */
[----:B------:R-:W-:-:S04]  /*2420*/  LOP3.LUT R16, R16, UR4, RZ, 0xc0, !PT ;  /* 0x0000000410107c12 */ /* 0x000fc8000f8ec0ff */
        /* <DEDUP_REMOVED lines=37> */
.L_x_75:
        /* <DEDUP_REMOVED lines=8> */
[----:B------:R-:W-:-:S02]  /*2700*/  IMAD.U32 R9, RZ, RZ, UR8 ;  /* 0x00000008ff097e24 */ /* 0x000fc4000f8e00ff */
[----:B0-----:R-:W-:-:S05]  /*2710*/  IMAD.WIDE.U32 R6, R11, 0x1, RZ ;  /* 0x000000010b067825 */ /* 0x001fca00078e00ff */
[----:B------:R-:W-:-:S04]  /*2720*/  IADD3 R7, PT, PT, R7, UR4, RZ ;  /* 0x0000000407077c10 */ /* 0x000fc8000fffe0ff */
[----:B------:R1:W5:Y:S04]  /*2730*/  @P2 ATOMG.E.ADD.STRONG.GPU PT, RZ, desc[UR6][R2.64+0x4], R11 ;  /* 0x8000040b02ff29a8 */ /* 0x00036800081ef106 */
[----:B------:R1:W5:Y:S02]  /*2740*/  @P2 ATOMG.E.ADD.64.STRONG.GPU PT, RZ, desc[UR6][R8.64], R6 ;  /* 0x8000000608ff29a8 */ /* 0x00036400081ef506 */
.L_x_74:
[----:B------:R-:W-:Y:S05]  /*2750*/  BSYNC.RECONVERGENT B0 ;  /* 0x0000000000007941 */ /* 0x000fea0003800200 */
.L_x_71:
[----:B------:R-:W-:Y:S01]  /*2760*/  VIADD R0, R0, 0x1 ;  /* 0x0000000100007836 */ /* 0x000fe20000000000 */
[----:B------:R-:W-:Y:S06]  /*2770*/  @P1 BRA `(.L_x_76) ;  /* 0xfffffff800181947 */ /* 0x000fec000383ffff */
[----:B------:R-:W-:Y:S05]  /*2780*/  EXIT ;  /* 0x000000000000794d */ /* 0x000fea0003800000 */
.L_x_77:
        /* <DEDUP_REMOVED lines=15> */
.L_x_92:


//--------------------- .text._Z13prefill_stackP8GpuStacki --------------------------
	.section	.text._Z13prefill_stackP8GpuStacki,"ax",@progbits
	.align	128
        .global         _Z13prefill_stackP8GpuStacki
        .type           _Z13prefill_stackP8GpuStacki,@function
        .size           _Z13prefill_stackP8GpuStacki,(.L_x_93 - _Z13prefill_stackP8GpuStacki)
        .other          _Z13prefill_stackP8GpuStacki,@"STO_CUDA_ENTRY STV_DEFAULT"
_Z13prefill_stackP8GpuStacki:
.text._Z13prefill_stackP8GpuStacki:
[----:B------:R-:W-:Y:S01]  /*0000*/  LDC R1, c[0x0][0x37c] ;  /* 0x0000df00ff017b82 */ /* 0x000fe20000000800 */
[----:B------:R-:W0:Y:S07]  /*0010*/  S2R R0, SR_TID.X ;  /* 0x0000000000007919 */ /* 0x000e2e0000002100 */
[----:B------:R-:W0:Y:S01]  /*0020*/  S2UR UR4, SR_CTAID.X ;  /* 0x00000000000479c3 */ /* 0x000e220000002500 */
[----:B------:R-:W1:Y:S07]  /*0030*/  LDCU UR5, c[0x0][0x388] ;  /* 0x00007100ff0577ac */ /* 0x000e6e0008000800 */
[----:B------:R-:W0:Y:S02]  /*0040*/  LDC R5, c[0x0][0x360] ;  /* 0x0000d800ff057b82 */ /* 0x000e240000000800 */
[----:B0-----:R-:W-:-:S05]  /*0050*/  IMAD R0, R5, UR4, R0 ;  /* 0x0000000405007c24 */ /* 0x001fca000f8e0200 */
[----:B-1----:R-:W-:-:S13]  /*0060*/  ISETP.GE.AND P0, PT, R0, UR5, PT ;  /* 0x0000000500007c0c */ /* 0x002fda000bf06270 */
[----:B------:R-:W-:Y:S05]  /*0070*/  @P0 EXIT ;  /* 0x000000000000094d */ /* 0x000fea0003800000 */
[----:B------:R-:W0:Y:S01]  /*0080*/  LDCU.64 UR4, c[0x0][0x380] ;  /* 0x00007000ff0477ac */ /* 0x000e220008000a00 */
[----:B------:R-:W1:Y:S01]  /*0090*/  LDCU UR6, c[0x0][0x370] ;  /* 0x00006e00ff0677ac */ /* 0x000e620008000800 */
[----:B------:R-:W2:Y:S01]  /*00a0*/  LDCU.64 UR8, c[0x0][0x358] ;  /* 0x00006b00ff0877ac */ /* 0x000ea20008000a00 */
[----:B------:R-:W3:Y:S01]  /*00b0*/  LDCU UR7, c[0x0][0x388] ;  /* 0x00007100ff0777ac */ /* 0x000ee20008000800 */
[----:B0-----:R-:W-:-:S04]  /*00c0*/  UIADD3 UR4, UP0, UPT, UR4, 0x14, URZ ;  /* 0x0000001404047890 */ /* 0x001fc8000ff1e0ff */
[----:B------:R-:W-:Y:S01]  /*00d0*/  UIADD3.X UR5, UPT, UPT, URZ, UR5, URZ, UP0, !UPT ;  /* 0x00000005ff057290 */ /* 0x000fe200087fe4ff */
[----:B-1----:R-:W-:Y:S02]  /*00e0*/  IMAD R5, R5, UR6, RZ ;  /* 0x0000000605057c24 */ /* 0x002fe4000f8e02ff */
[----:B------:R-:W-:-:S03]  /*00f0*/  IMAD.U32 R2, RZ, RZ, UR4 ;  /* 0x00000004ff027e24 */ /* 0x000fc6000f8e00ff */
[----:B--23--:R-:W-:-:S07]  /*0100*/  IMAD.U32 R3, RZ, RZ, UR5 ;  /* 0x00000005ff037e24 */ /* 0x00cfce000f8e00ff */
.L_x_82:
[----:B0-----:R-:W0:Y:S01]  /*0110*/  S2R R4, SR_LANEID ;  /* 0x0000000000047919 */ /* 0x001e220000000000 */
[----:B------:R-:W-:Y:S02]  /*0120*/  VOTEU.ANY UR4, UPT, PT ;  /* 0x0000000000047886 */ /* 0x000fe400038e0100 */
[----:B-12---:R-:W0:Y:S01]  /*0130*/  FLO.U32 R7, UR4 ;  /* 0x0000000400077d00 */ /* 0x006e2200080e0000 */
[----:B------:R-:W-:-:S06]  /*0140*/  UPOPC UR5, UR4 ;  /* 0x00000004000572bf */ /* 0x000fcc0008000000 */
[----:B------:R-:W-:Y:S01]  /*0150*/  IMAD R11, RZ, RZ, -UR5 ;  /* 0x80000005ff0b7e24 */ /* 0x000fe2000f8e02ff */
[----:B0-----:R-:W-:-:S13]  /*0160*/  ISETP.EQ.U32.AND P0, PT, R7, R4, PT ;  /* 0x000000040700720c */ /* 0x001fda0003f02070 */
[----:B------:R-:W2:Y:S01]  /*0170*/  @P0 ATOMG.E.ADD.STRONG.GPU PT, R8, desc[UR8][R2.64], R11 ;  /* 0x8000000b020809a8 */ /* 0x000ea200081ef108 */
[----:B------:R-:W-:Y:S01]  /*0180*/  BSSY.RECONVERGENT B0, `(.L_x_78) ;  /* 0x000002f000007945 */ /* 0x000fe20003800200 */
[----:B------:R-:W0:Y:S02]  /*0190*/  S2R R10, SR_LTMASK ;  /* 0x00000000000a7919 */ /* 0x000e240000003900 */
[----:B0-----:R-:W-:-:S06]  /*01a0*/  LOP3.LUT R9, R10, UR4, RZ, 0xc0, !PT ;  /* 0x000000040a097c12 */ /* 0x001fcc000f8ec0ff */
[----:B------:R-:W0:Y:S01]  /*01b0*/  POPC R9, R9 ;  /* 0x0000000900097309 */ /* 0x000e220000000000 */
[----:B--2---:R-:W0:Y:S02]  /*01c0*/  SHFL.IDX PT, R6, R8, R7, 0x1f ;  /* 0x00001f0708067589 */ /* 0x004e2400000e0000 */
[----:B0-----:R-:W-:-:S05]  /*01d0*/  IMAD.IADD R6, R6, 0x1, -R9 ;  /* 0x0000000106067824 */ /* 0x001fca00078e0a09 */
[----:B------:R-:W-:-:S13]  /*01e0*/  ISETP.GT.AND P0, PT, R6, RZ, PT ;  /* 0x000000ff0600720c */ /* 0x000fda0003f04270 */
[----:B-----5:R-:W-:Y:S05]  /*01f0*/  @P0 BRA `(.L_x_79) ;  /* 0x0000000000180947 */ /* 0x020fea0003800000 */
[----:B------:R-:W-:Y:S02]  /*0200*/  VOTEU.ANY UR4, UPT, PT ;  /* 0x0000000000047886 */ /* 0x000fe400038e0100 */
[----:B------:R-:W-:Y:S02]  /*0210*/  UFLO.U32 UR5, UR4 ;  /* 0x00000004000572bd */ /* 0x000fe400080e0000 */
[----:B------:R-:W0:Y:S04]  /*0220*/  POPC R7, UR4 ;  /* 0x0000000400077d09 */ /* 0x000e280008000000 */
[----:B------:R-:W-:-:S13]  /*0230*/  ISETP.EQ.U32.AND P0, PT, R4, UR5, PT ;  /* 0x0000000504007c0c */ /* 0x000fda000bf02070 */
[----:B0-----:R0:W5:Y:S01]  /*0240*/  @P0 ATOMG.E.ADD.STRONG.GPU PT, RZ, desc[UR8][R2.64], R7 ;  /* 0x8000000702ff09a8 */ /* 0x00116200081ef108 */
[----:B------:R-:W-:Y:S05]  /*0250*/  BRA `(.L_x_80) ;  /* 0x0000000000847947 */ /* 0x000fea0003800000 */
.L_x_79:
        /* <DEDUP_REMOVED lines=21> */
.L_x_81:
[----:B------:R-:W2:Y:S02]  /*03b0*/  LDG.E.64 R6, desc[UR8][R8.64] ;  /* 0x0000000808067981 */ /* 0x000ea4000c1e1b00 */
[----:B--2---:R-:W-:-:S05]  /*03c0*/  IMAD.WIDE R6, R11, 0x4, R6 ;  /* 0x000000040b067825 */ /* 0x004fca00078e0206 */
[----:B------:R0:W-:Y:S01]  /*03d0*/  ST.E desc[UR8][R6.64], R0 ;  /* 0x0000000006007985 */ /* 0x0001e2000c101908 */
[----:B------:R-:W-:Y:S06]  /*03e0*/  MEMBAR.SC.GPU ;  /* 0x0000000000007992 */ /* 0x000fec0000002000 */
[----:B------:R-:W-:-:S00]  /*03f0*/  ERRBAR ;  /* 0x00000000000079ab */ /* 0x000fc00000000000 */
[----:B------:R-:W-:Y:S06]  /*0400*/  CGAERRBAR ;  /* 0x00000000000075ab */ /* 0x000fec0000000000 */
[----:B------:R-:W-:Y:S01]  /*0410*/  CCTL.IVALL ;  /* 0x00000000ff00798f */ /* 0x000fe20002000000 */
[----:B------:R-:W-:Y:S02]  /*0420*/  VOTEU.ANY UR4, UPT, PT ;  /* 0x0000000000047886 */ /* 0x000fe400038e0100 */
[----:B------:R-:W-:Y:S02]  /*0430*/  UFLO.U32 UR5, UR4 ;  /* 0x00000004000572bd */ /* 0x000fe400080e0000 */
[----:B0-----:R-:W0:Y:S04]  /*0440*/  POPC R7, UR4 ;  /* 0x0000000400077d09 */ /* 0x001e280008000000 */
[----:B------:R-:W-:-:S13]  /*0450*/  ISETP.EQ.U32.AND P0, PT, R4, UR5, PT ;  /* 0x0000000504007c0c */ /* 0x000fda000bf02070 */
[----:B0-----:R1:W5:Y:S02]  /*0460*/  @P0 ATOMG.E.ADD.STRONG.GPU PT, RZ, desc[UR8][R2.64+-0x4], R7 ;  /* 0xfffffc0702ff09a8 */ /* 0x00136400081ef108 */
.L_x_80:
[----:B------:R-:W-:Y:S05]  /*0470*/  BSYNC.RECONVERGENT B0 ;  /* 0x0000000000007941 */ /* 0x000fea0003800200 */
.L_x_78:
[----:B------:R-:W-:-:S05]  /*0480*/  IMAD.IADD R0, R5, 0x1, R0 ;  /* 0x0000000105007824 */ /* 0x000fca00078e0200 */
[----:B------:R-:W-:-:S13]  /*0490*/  ISETP.GE.AND P0, PT, R0, UR7, PT ;  /* 0x0000000700007c0c */ /* 0x000fda000bf06270 */
[----:B------:R-:W-:Y:S05]  /*04a0*/  @!P0 BRA `(.L_x_82) ;  /* 0xfffffffc00188947 */ /* 0x000fea000383ffff */
[----:B------:R-:W-:Y:S05]  /*04b0*/  EXIT ;  /* 0x000000000000794d */ /* 0x000fea0003800000 */
.L_x_83:
        /* <DEDUP_REMOVED lines=12> */
.L_x_93:


//--------------------- .text._Z13prefill_queueP8GpuQueuei --------------------------
	.section	.text._Z13prefill_queueP8GpuQueuei,"ax",@progbits
	.align	128
        .global         _Z13prefill_queueP8GpuQueuei
        .type           _Z13prefill_queueP8GpuQueuei,@function
        .size           _Z13prefill_queueP8GpuQueuei,(.L_x_94 - _Z13prefill_queueP8GpuQueuei)
        .other          _Z13prefill_queueP8GpuQueuei,@"STO_CUDA_ENTRY STV_DEFAULT"
_Z13prefill_queueP8GpuQueuei:
.text._Z13prefill_queueP8GpuQueuei:
        /* <DEDUP_REMOVED lines=17> */
.L_x_87:
[----:B0-----:R-:W0:Y:S01]  /*0110*/  S2R R6, SR_LANEID ;  /* 0x0000000000067919 */ /* 0x001e220000000000 */
[----:B------:R-:W-:Y:S02]  /*0120*/  VOTEU.ANY UR4, UPT, PT ;  /* 0x0000000000047886 */ /* 0x000fe400038e0100 */
[----:B-1----:R-:W0:Y:S01]  /*0130*/  FLO.U32 R5, UR4 ;  /* 0x0000000400057d00 */ /* 0x002e2200080e0000 */
[----:B------:R-:W-:-:S06]  /*0140*/  UPOPC UR5, UR4 ;  /* 0x00000004000572bf */ /* 0x000fcc0008000000 */
[----:B------:R-:W-:Y:S02]  /*0150*/  IADD3 R11, PT, PT, RZ, -UR5, RZ ;  /* 0x80000005ff0b7c10 */ /* 0x000fe4000fffe0ff */
        /* <DEDUP_REMOVED lines=16> */
.L_x_85:
        /* <DEDUP_REMOVED lines=13> */
[----:B------:R-:W-:-:S03]  /*0330*/  ISETP.NE.U32.AND P1, PT, R13, RZ, PT ;  /* 0x000000ff0d00720c */ /* 0x000fc60003f25070 */
[----:B------:R-:W-:Y:S02]  /*0340*/  IMAD.MOV.U32 R15, RZ, RZ, R18 ;  /* 0x000000ffff0f7224 */ /* 0x000fe400078e0012 */
[----:B-1----:R-:W1:Y:S01]  /*0350*/  MUFU.RCP R12, R12 ;  /* 0x0000000c000c7308 */ /* 0x002e620000001000 */
[----:B0-----:R-:W-:Y:S01]  /*0360*/  IADD3 R8, PT, PT, R16, R19, RZ ;  /* 0x0000001310087210 */ /* 0x001fe20007ffe0ff */
[----:B-1----:R-:W-:-:S06]  /*0370*/  VIADD R10, R12, 0xffffffe ;  /* 0x0ffffffe0c0a7836 */ /* 0x002fcc0000000000 */
[----:B------:R0:W1:Y:S02]  /*0380*/  F2I.FTZ.U32.TRUNC.NTZ R11, R10 ;  /* 0x0000000a000b7305 */ /* 0x000064000021f000 */
[----:B0-----:R-:W-:Y:S02]  /*0390*/  IMAD.MOV.U32 R10, RZ, RZ, RZ ;  /* 0x000000ffff0a7224 */ /* 0x001fe400078e00ff */
[----:B-1----:R-:W-:-:S04]  /*03a0*/  IMAD R15, R15, R11, RZ ;  /* 0x0000000b0f0f7224 */ /* 0x002fc800078e02ff */
[----:B------:R-:W-:-:S06]  /*03b0*/  IMAD.HI.U32 R11, R11, R15, R10 ;  /* 0x0000000f0b0b7227 */ /* 0x000fcc00078e000a */
[----:B------:R-:W-:-:S04]  /*03c0*/  IMAD.HI.U32 R11, R11, R8, RZ ;  /* 0x000000080b0b7227 */ /* 0x000fc800078e00ff */
[----:B------:R-:W-:-:S04]  /*03d0*/  IMAD.MOV R11, RZ, RZ, -R11 ;  /* 0x000000ffff0b7224 */ /* 0x000fc800078e0a0b */
[----:B------:R-:W-:-:S05]  /*03e0*/  IMAD R8, R13, R11, R8 ;  /* 0x0000000b0d087224 */ /* 0x000fca00078e0208 */
[----:B------:R-:W-:-:S13]  /*03f0*/  ISETP.GE.U32.AND P0, PT, R8, R13, PT ;  /* 0x0000000d0800720c */ /* 0x000fda0003f06070 */
[----:B------:R-:W-:-:S04]  /*0400*/  @P0 IADD3 R8, PT, PT, -R13, R8, RZ ;  /* 0x000000080d080210 */ /* 0x000fc80007ffe1ff */
        /* <DEDUP_REMOVED lines=14> */
.L_x_86:
[----:B------:R-:W-:Y:S05]  /*04f0*/  BSYNC.RECONVERGENT B0 ;  /* 0x0000000000007941 */ /* 0x000fea0003800200 */
.L_x_84:
[----:B------:R-:W-:-:S04]  /*0500*/  IADD3 R0, PT, PT, R7, R0, RZ ;  /* 0x0000000007007210 */ /* 0x000fc80007ffe0ff */
[----:B------:R-:W-:-:S13]  /*0510*/  ISETP.GE.AND P0, PT, R0, UR7, PT ;  /* 0x0000000700007c0c */ /* 0x000fda000bf06270 */
[----:B------:R-:W-:Y:S05]  /*0520*/  @!P0 BRA `(.L_x_87) ;  /* 0xfffffff800f88947 */ /* 0x000fea000383ffff */
[----:B------:R-:W-:Y:S05]  /*0530*/  EXIT ;  /* 0x000000000000794d */ /* 0x000fea0003800000 */
.L_x_88:
        /* <DEDUP_REMOVED lines=12> */
.L_x_94:


//--------------------- .text._Z17init_stack_kernelP8GpuStackPii --------------------------
	.section	.text._Z17init_stack_kernelP8GpuStackPii,"ax",@progbits
	.align	128
        .global         _Z17init_stack_kernelP8GpuStackPii
        .type           _Z17init_stack_kernelP8GpuStackPii,@function
        .size           _Z17init_stack_kernelP8GpuStackPii,(.L_x_95 - _Z17init_stack_kernelP8GpuStackPii)
        .other          _Z17init_stack_kernelP8GpuStackPii,@"STO_CUDA_ENTRY STV_DEFAULT"
_Z17init_stack_kernelP8GpuStackPii:
.text._Z17init_stack_kernelP8GpuStackPii:
[----:B------:R-:W-:Y:S01]  /*0000*/  LDC R1, c[0x0][0x37c] ;  /* 0x0000df00ff017b82 */ /* 0x000fe20000000800 */
[----:B------:R-:W0:Y:S07]  /*0010*/  S2R R0, SR_TID.X ;  /* 0x0000000000007919 */ /* 0x000e2e0000002100 */
[----:B------:R-:W0:Y:S02]  /*0020*/  S2UR UR4, SR_CTAID.X ;  /* 0x00000000000479c3 */ /* 0x000e240000002500 */
[----:B0-----:R-:W-:-:S13]  /*0030*/  LOP3.LUT P0, RZ, R0, UR4, RZ, 0xfc, !PT ;  /* 0x0000000400ff7c12 */ /* 0x001fda000f80fcff */
[----:B------:R-:W-:Y:S05]  /*0040*/  @P0 EXIT ;  /* 0x000000000000094d */ /* 0x000fea0003800000 */
[----:B------:R-:W0:Y:S01]  /*0050*/  LDC R6, c[0x0][0x390] ;  /* 0x0000e400ff067b82 */ /* 0x000e220000000800 */
[----:B------:R-:W1:Y:S01]  /*0060*/  LDCU.64 UR4, c[0x0][0x358] ;  /* 0x00006b00ff0477ac */ /* 0x000e620008000a00 */
[----:B------:R-:W-:Y:S02]  /*0070*/  HFMA2 R8, -RZ, RZ, 0, 0 ;  /* 0x00000000ff087431 */ /* 0x000fe400000001ff */
[----:B------:R-:W-:-:S04]  /*0080*/  IMAD.MOV.U32 R7, RZ, RZ, RZ ;  /* 0x000000ffff077224 */ /* 0x000fc800078e00ff */
[----:B------:R-:W1:Y:S08]  /*0090*/  LDC.64 R2, c[0x0][0x380] ;  /* 0x0000e000ff027b82 */ /* 0x000e700000000a00 */
[----:B------:R-:W2:Y:S01]  /*00a0*/  LDC.64 R4, c[0x0][0x388] ;  /* 0x0000e200ff047b82 */ /* 0x000ea20000000a00 */
[----:B0-----:R-:W-:Y:S01]  /*00b0*/  IMAD.MOV.U32 R9, RZ, RZ, R6 ;  /* 0x000000ffff097224 */ /* 0x001fe200078e0006 */
[----:B-1----:R-:W-:Y:S04]  /*00c0*/  STG.E.64 desc[UR4][R2.64+0x8], R6 ;  /* 0x0000080602007986 */ /* 0x002fe8000c101b04 */
[----:B------:R-:W-:Y:S04]  /*00d0*/  STG.E.64 desc[UR4][R2.64+0x10], R8 ;  /* 0x0000100802007986 */ /* 0x000fe8000c101b04 */
[----:B--2---:R-:W-:Y:S01]  /*00e0*/  STG.E.64 desc[UR4][R2.64], R4 ;  /* 0x0000000402007986 */ /* 0x004fe2000c101b04 */
[----:B------:R-:W-:Y:S05]  /*00f0*/  EXIT ;  /* 0x000000000000794d */ /* 0x000fea0003800000 */
.L_x_89:
        /* <DEDUP_REMOVED lines=16> */
.L_x_95:


//--------------------- .text._Z17init_queue_kernelP8GpuQueuePii --------------------------
	.section	.text._Z17init_queue_kernelP8GpuQueuePii,"ax",@progbits
	.align	128
        .global         _Z17init_queue_kernelP8GpuQueuePii
        .type           _Z17init_queue_kernelP8GpuQueuePii,@function
        .size           _Z17init_queue_kernelP8GpuQueuePii,(.L_x_96 - _Z17init_queue_kernelP8GpuQueuePii)
        .other          _Z17init_queue_kernelP8GpuQueuePii,@"STO_CUDA_ENTRY STV_DEFAULT"
_Z17init_queue_kernelP8GpuQueuePii:
.text._Z17init_queue_kernelP8GpuQueuePii:
[----:B------:R-:W-:Y:S01]  /*0000*/  LDC R1, c[0x0][0x37c] ;  /* 0x0000df00ff017b82 */ /* 0x000fe20000000800 */
[----:B------:R-:W0:Y:S07]  /*0010*/  S2R R0, SR_TID.X ;  /* 0x0000000000007919 */ /* 0x000e2e0000002100 */
[----:B------:R-:W0:Y:S02]  /*0020*/  S2UR UR4, SR_CTAID.X ;  /* 0x00000000000479c3 */ /* 0x000e240000002500 */
[----:B0-----:R-:W-:-:S13]  /*0030*/  LOP3.LUT P0, RZ, R0, UR4, RZ, 0xfc, !PT ;  /* 0x0000000400ff7c12 */ /* 0x001fda000f80fcff */
[----:B------:R-:W-:Y:S05]  /*0040*/  @P0 EXIT ;  /* 0x000000000000094d */ /* 0x000fea0003800000 */
[----:B------:R-:W0:Y:S01]  /*0050*/  LDC.64 R2, c[0x0][0x380] ;  /* 0x0000e000ff027b82 */ /* 0x000e220000000a00 */
[----:B------:R-:W0:Y:S01]  /*0060*/  LDCU.64 UR4, c[0x0][0x358] ;  /* 0x00006b00ff0477ac */ /* 0x000e220008000a00 */
[----:B------:R-:W-:-:S06]  /*0070*/  HFMA2 R7, -RZ, RZ, 0, 0 ;  /* 0x00000000ff077431 */ /* 0x000fcc00000001ff */
[----:B------:R-:W1:Y:S08]  /*0080*/  LDC.64 R4, c[0x0][0x388] ;  /* 0x0000e200ff047b82 */ /* 0x000e700000000a00 */
[----:B------:R-:W2:Y:S01]  /*0090*/  LDC R6, c[0x0][0x390] ;  /* 0x0000e400ff067b82 */ /* 0x000ea20000000800 */
[----:B0-----:R-:W-:Y:S04]  /*00a0*/  STG.E.64 desc[UR4][R2.64+0x10], RZ ;  /* 0x000010ff02007986 */ /* 0x001fe8000c101b04 */
[----:B-1----:R-:W-:Y:S04]  /*00b0*/  STG.E.64 desc[UR4][R2.64], R4 ;  /* 0x0000000402007986 */ /* 0x002fe8000c101b04 */
[----:B--2---:R-:W-:Y:S04]  /*00c0*/  STG.E.64 desc[UR4][R2.64+0x8], R6 ;  /* 0x0000080602007986 */ /* 0x004fe8000c101b04 */
[----:B------:R-:W-:Y:S01]  /*00d0*/  STG.E desc[UR4][R2.64+0x18], R6 ;  /* 0x0000180602007986 */ /* 0x000fe2000c101904 */
[----:B------:R-:W-:Y:S05]  /*00e0*/  EXIT ;  /* 0x000000000000794d */ /* 0x000fea0003800000 */
.L_x_90:
        /* <DEDUP_REMOVED lines=9> */
.L_x_96:


//--------------------- .nv.shared.reserved.0     --------------------------
	.section	.nv.shared.reserved.0,"aw",@nobits
	.weak		__nv_reservedSMEM_offset_0_alias
	.size		__nv_reservedSMEM_offset_0_alias, 0, 64
	.other		__nv_reservedSMEM_offset_0_alias,@"STO_CUDA_RESERVED_SHARED STV_DEFAULT"
__nv_reservedSMEM_offset_0_alias:
	.zero		0
	.zero		64


//--------------------- .nv.constant0._Z15stack_mpmc_testP8GpuStackiP11GpuCounters --------------------------
	.section	.nv.constant0._Z15stack_mpmc_testP8GpuStackiP11GpuCounters,"a",@progbits
	.sectionflags	@""
	.align	4
.nv.constant0._Z15stack_mpmc_testP8GpuStackiP11GpuCounters:
	.zero		920


//--------------------- .nv.constant0._Z15queue_mpmc_testP8GpuQueueiP11GpuCounters --------------------------
	.section	.nv.constant0._Z15queue_mpmc_testP8GpuQueueiP11GpuCounters,"a",@progbits
	.sectionflags	@""
	.align	4
.nv.constant0._Z15queue_mpmc_testP8GpuQueueiP11GpuCounters:
	.zero		920


//--------------------- .nv.constant0._Z13prefill_stackP8GpuStacki --------------------------
	.section	.nv.constant0._Z13prefill_stackP8GpuStacki,"a",@progbits
	.sectionflags	@""
	.align	4
.nv.constant0._Z13prefill_stackP8GpuStacki:
	.zero		908


//--------------------- .nv.constant0._Z13prefill_queueP8GpuQueuei --------------------------
	.section	.nv.constant0._Z13prefill_queueP8GpuQueuei,"a",@progbits
	.sectionflags	@""
	.align	4
.nv.constant0._Z13prefill_queueP8GpuQueuei:
	.zero		908


//--------------------- .nv.constant0._Z17init_stack_kernelP8GpuStackPii --------------------------
	.section	.nv.constant0._Z17init_stack_kernelP8GpuStackPii,"a",@progbits
	.sectionflags	@""
	.align	4
.nv.constant0._Z17init_stack_kernelP8GpuStackPii:
	.zero		916


//--------------------- .nv.constant0._Z17init_queue_kernelP8GpuQueuePii --------------------------
	.section	.nv.constant0._Z17init_queue_kernelP8GpuQueuePii,"a",@progbits
	.sectionflags	@""
	.align	4
.nv.constant0._Z17init_queue_kernelP8GpuQueuePii:
	.zero		916


//--------------------- SYMBOLS --------------------------

	.type		.nv.reservedSmem.offset0,@object
	.size		.nv.reservedSmem.offset0,0x4
